//
// Generated by NVIDIA NVVM Compiler
//
// Compiler Build ID: CL-36424714
// Cuda compilation tools, release 13.0, V13.0.88
// Based on NVVM 20.0.0
//

.version 9.0
.target sm_100
.address_size 64

	// .globl	_Z13simulate_stepldP8Particlel
.const .align 8 .f64 EPS;
.global .align 8 .u64 cnt;
.global .attribute(.managed) .align 8 .u64 colls;
.global .align 1 .b8 _ZN34_INTERNAL_0644ea14_4_k_cu_270db8444cuda3std3__45__cpo5beginE[1];
.global .align 1 .b8 _ZN34_INTERNAL_0644ea14_4_k_cu_270db8444cuda3std3__45__cpo3endE[1];
.global .align 1 .b8 _ZN34_INTERNAL_0644ea14_4_k_cu_270db8444cuda3std3__45__cpo6cbeginE[1];
.global .align 1 .b8 _ZN34_INTERNAL_0644ea14_4_k_cu_270db8444cuda3std3__45__cpo4cendE[1];
.global .align 1 .b8 _ZN34_INTERNAL_0644ea14_4_k_cu_270db8444cuda3std3__45__cpo6rbeginE[1];
.global .align 1 .b8 _ZN34_INTERNAL_0644ea14_4_k_cu_270db8444cuda3std3__45__cpo4rendE[1];
.global .align 1 .b8 _ZN34_INTERNAL_0644ea14_4_k_cu_270db8444cuda3std3__45__cpo7crbeginE[1];
.global .align 1 .b8 _ZN34_INTERNAL_0644ea14_4_k_cu_270db8444cuda3std3__45__cpo5crendE[1];
.global .align 1 .b8 _ZN34_INTERNAL_0644ea14_4_k_cu_270db8444cuda3std3__436_GLOBAL__N__0644ea14_4_k_cu_270db8446ignoreE[1];
.global .align 1 .b8 _ZN34_INTERNAL_0644ea14_4_k_cu_270db8444cuda3std3__419piecewise_constructE[1];
.global .align 1 .b8 _ZN34_INTERNAL_0644ea14_4_k_cu_270db8444cuda3std3__48in_placeE[1];
.global .align 1 .b8 _ZN34_INTERNAL_0644ea14_4_k_cu_270db8444cuda3std3__420unreachable_sentinelE[1];
.global .align 1 .b8 _ZN34_INTERNAL_0644ea14_4_k_cu_270db8444cuda3std3__47nulloptE[1];
.global .align 1 .b8 _ZN34_INTERNAL_0644ea14_4_k_cu_270db8444cuda3std3__48unexpectE[1];
.global .align 1 .b8 _ZN34_INTERNAL_0644ea14_4_k_cu_270db8444cuda3std6ranges3__45__cpo4swapE[1];
.global .align 1 .b8 _ZN34_INTERNAL_0644ea14_4_k_cu_270db8444cuda3std6ranges3__45__cpo9iter_moveE[1];
.global .align 1 .b8 _ZN34_INTERNAL_0644ea14_4_k_cu_270db8444cuda3std6ranges3__45__cpo5beginE[1];
.global .align 1 .b8 _ZN34_INTERNAL_0644ea14_4_k_cu_270db8444cuda3std6ranges3__45__cpo3endE[1];
.global .align 1 .b8 _ZN34_INTERNAL_0644ea14_4_k_cu_270db8444cuda3std6ranges3__45__cpo6cbeginE[1];
.global .align 1 .b8 _ZN34_INTERNAL_0644ea14_4_k_cu_270db8444cuda3std6ranges3__45__cpo4cendE[1];
.global .align 1 .b8 _ZN34_INTERNAL_0644ea14_4_k_cu_270db8444cuda3std6ranges3__45__cpo7advanceE[1];
.global .align 1 .b8 _ZN34_INTERNAL_0644ea14_4_k_cu_270db8444cuda3std6ranges3__45__cpo9iter_swapE[1];
.global .align 1 .b8 _ZN34_INTERNAL_0644ea14_4_k_cu_270db8444cuda3std6ranges3__45__cpo4nextE[1];
.global .align 1 .b8 _ZN34_INTERNAL_0644ea14_4_k_cu_270db8444cuda3std6ranges3__45__cpo4prevE[1];
.global .align 1 .b8 _ZN34_INTERNAL_0644ea14_4_k_cu_270db8444cuda3std6ranges3__45__cpo4dataE[1];
.global .align 1 .b8 _ZN34_INTERNAL_0644ea14_4_k_cu_270db8444cuda3std6ranges3__45__cpo5cdataE[1];
.global .align 1 .b8 _ZN34_INTERNAL_0644ea14_4_k_cu_270db8444cuda3std6ranges3__45__cpo4sizeE[1];
.global .align 1 .b8 _ZN34_INTERNAL_0644ea14_4_k_cu_270db8444cuda3std6ranges3__45__cpo5ssizeE[1];
.global .align 1 .b8 _ZN34_INTERNAL_0644ea14_4_k_cu_270db8444cuda3std6ranges3__45__cpo8distanceE[1];
.global .align 1 .b8 _ZN34_INTERNAL_0644ea14_4_k_cu_270db8446thrust24THRUST_300001_SM_1000_NS8cuda_cub3parE[1];
.global .align 1 .b8 _ZN34_INTERNAL_0644ea14_4_k_cu_270db8446thrust24THRUST_300001_SM_1000_NS8cuda_cub10par_nosyncE[1];
.global .align 1 .b8 _ZN34_INTERNAL_0644ea14_4_k_cu_270db8446thrust24THRUST_300001_SM_1000_NS6system6detail10sequential3seqE[1];
.global .align 1 .b8 _ZN34_INTERNAL_0644ea14_4_k_cu_270db8446thrust24THRUST_300001_SM_1000_NS12placeholders2_1E[1];
.global .align 1 .b8 _ZN34_INTERNAL_0644ea14_4_k_cu_270db8446thrust24THRUST_300001_SM_1000_NS12placeholders2_2E[1];
.global .align 1 .b8 _ZN34_INTERNAL_0644ea14_4_k_cu_270db8446thrust24THRUST_300001_SM_1000_NS12placeholders2_3E[1];
.global .align 1 .b8 _ZN34_INTERNAL_0644ea14_4_k_cu_270db8446thrust24THRUST_300001_SM_1000_NS12placeholders2_4E[1];
.global .align 1 .b8 _ZN34_INTERNAL_0644ea14_4_k_cu_270db8446thrust24THRUST_300001_SM_1000_NS12placeholders2_5E[1];
.global .align 1 .b8 _ZN34_INTERNAL_0644ea14_4_k_cu_270db8446thrust24THRUST_300001_SM_1000_NS12placeholders2_6E[1];
.global .align 1 .b8 _ZN34_INTERNAL_0644ea14_4_k_cu_270db8446thrust24THRUST_300001_SM_1000_NS12placeholders2_7E[1];
.global .align 1 .b8 _ZN34_INTERNAL_0644ea14_4_k_cu_270db8446thrust24THRUST_300001_SM_1000_NS12placeholders2_8E[1];
.global .align 1 .b8 _ZN34_INTERNAL_0644ea14_4_k_cu_270db8446thrust24THRUST_300001_SM_1000_NS12placeholders2_9E[1];
.global .align 1 .b8 _ZN34_INTERNAL_0644ea14_4_k_cu_270db8446thrust24THRUST_300001_SM_1000_NS12placeholders3_10E[1];
.global .align 1 .b8 _ZN34_INTERNAL_0644ea14_4_k_cu_270db8446thrust24THRUST_300001_SM_1000_NS3seqE[1];

.visible .entry _Z13simulate_stepldP8Particlel(
	.param .u64 _Z13simulate_stepldP8Particlel_param_0,
	.param .f64 _Z13simulate_stepldP8Particlel_param_1,
	.param .u64 .ptr .align 1 _Z13simulate_stepldP8Particlel_param_2,
	.param .u64 _Z13simulate_stepldP8Particlel_param_3
)
{
	.reg .pred 	%p<26>;
	.reg .b32 	%r<3>;
	.reg .b64 	%rd<45>;
	.reg .b64 	%fd<72>;

	ld.param.u64 	%rd17, [_Z13simulate_stepldP8Particlel_param_0];
	ld.param.f64 	%fd22, [_Z13simulate_stepldP8Particlel_param_1];
	ld.param.u64 	%rd19, [_Z13simulate_stepldP8Particlel_param_2];
	ld.param.u64 	%rd18, [_Z13simulate_stepldP8Particlel_param_3];
	cvta.to.global.u64 	%rd1, %rd19;
	mov.u32 	%r1, %ctaid.x;
	cvt.u64.u32 	%rd2, %r1;
	mul.lo.s64 	%rd3, %rd18, %rd2;
	mov.u32 	%r2, %tid.x;
	cvt.u64.u32 	%rd4, %r2;
	mul.lo.s64 	%rd5, %rd18, %rd4;
	setp.ge.s64 	%p1, %rd3, %rd17;
	setp.lt.s64 	%p2, %rd18, 1;
	or.pred  	%p3, %p2, %p1;
	@%p3 bra 	$L__BB0_22;
	ld.const.f64 	%fd1, [EPS];
	add.f64 	%fd2, %fd1, 0d3FF0000000000000;
	sub.s64 	%rd21, %rd2, %rd4;
	mul.lo.s64 	%rd22, %rd18, %rd21;
	neg.s64 	%rd6, %rd22;
	mad.lo.s64 	%rd23, %rd5, 72, %rd1;
	add.s64 	%rd7, %rd23, 24;
	mov.b64 	%rd42, 0;
$L__BB0_2:
	setp.ge.s64 	%p4, %rd5, %rd17;
	add.s64 	%rd9, %rd42, %rd3;
	@%p4 bra 	$L__BB0_21;
	mad.lo.s64 	%rd10, %rd9, 72, %rd1;
	mov.b64 	%rd44, 0;
	sub.s64 	%rd25, %rd6, %rd42;
	mov.u64 	%rd43, %rd7;
$L__BB0_4:
	add.s64 	%rd13, %rd5, %rd44;
	add.s64 	%rd26, %rd25, %rd44;
	setp.ne.s64 	%p5, %rd26, 0;
	@%p5 bra 	$L__BB0_15;
	ld.global.f64 	%fd3, [%rd10+16];
	ld.global.f64 	%fd4, [%rd10+24];
	setp.leu.f64 	%p12, %fd4, 0d3E45798EE2308C3A;
	@%p12 bra 	$L__BB0_7;
	sub.f64 	%fd55, %fd22, %fd3;
	ld.global.f64 	%fd56, [%rd10];
	sub.f64 	%fd57, %fd55, %fd56;
	abs.f64 	%fd58, %fd57;
	div.rn.f64 	%fd69, %fd58, %fd4;
	bra.uni 	$L__BB0_9;
$L__BB0_7:
	setp.gtu.f64 	%p13, %fd4, 0dBE45798EE2308C3A;
	mov.f64 	%fd69, 0d7FEFFFFFFFFFFFFF;
	@%p13 bra 	$L__BB0_9;
	ld.global.f64 	%fd52, [%rd10];
	sub.f64 	%fd53, %fd52, %fd3;
	div.rn.f64 	%fd54, %fd53, %fd4;
	abs.f64 	%fd69, %fd54;
$L__BB0_9:
	ld.global.f64 	%fd8, [%rd10+32];
	setp.leu.f64 	%p14, %fd8, 0d3E45798EE2308C3A;
	@%p14 bra 	$L__BB0_11;
	sub.f64 	%fd63, %fd22, %fd3;
	ld.global.f64 	%fd64, [%rd10+8];
	sub.f64 	%fd65, %fd63, %fd64;
	abs.f64 	%fd66, %fd65;
	div.rn.f64 	%fd70, %fd66, %fd8;
	bra.uni 	$L__BB0_13;
$L__BB0_11:
	setp.gtu.f64 	%p15, %fd8, 0dBE45798EE2308C3A;
	mov.f64 	%fd70, 0d7FEFFFFFFFFFFFFF;
	@%p15 bra 	$L__BB0_13;
	ld.global.f64 	%fd60, [%rd10+8];
	sub.f64 	%fd61, %fd60, %fd3;
	div.rn.f64 	%fd62, %fd61, %fd8;
	abs.f64 	%fd70, %fd62;
$L__BB0_13:
	add.f64 	%fd67, %fd70, 0d3E45798EE2308C3A;
	setp.gt.f64 	%p16, %fd69, %fd67;
	selp.f64 	%fd12, %fd70, %fd69, %p16;
	add.f64 	%fd68, %fd1, %fd12;
	setp.lt.f64 	%p17, %fd68, 0d0000000000000000;
	setp.gt.f64 	%p18, %fd12, %fd2;
	or.pred  	%p19, %p18, %p17;
	@%p19 bra 	$L__BB0_20;
	atom.global.add.u64 	%rd34, [cnt], 1;
	ld.global.u64 	%rd35, [colls];
	shl.b64 	%rd36, %rd34, 5;
	add.s64 	%rd37, %rd35, %rd36;
	st.u64 	[%rd37], %rd9;
	mov.b64 	%rd38, -1;
	st.u64 	[%rd37+8], %rd38;
	st.f64 	[%rd37+16], %fd12;
	mov.b64 	%rd39, 0;
	st.u64 	[%rd37+24], %rd39;
	bra.uni 	$L__BB0_20;
$L__BB0_15:
	ld.global.f64 	%fd24, [%rd10];
	ld.global.f64 	%fd25, [%rd43+-24];
	sub.f64 	%fd13, %fd24, %fd25;
	ld.global.f64 	%fd26, [%rd10+8];
	ld.global.f64 	%fd27, [%rd43+-16];
	sub.f64 	%fd14, %fd26, %fd27;
	mul.f64 	%fd28, %fd14, %fd14;
	fma.rn.f64 	%fd15, %fd13, %fd13, %fd28;
	ld.global.f64 	%fd29, [%rd10+16];
	mul.f64 	%fd30, %fd29, 0d4010000000000000;
	mul.f64 	%fd16, %fd29, %fd30;
	add.f64 	%fd31, %fd15, 0d3E45798EE2308C3A;
	setp.lt.f64 	%p6, %fd31, %fd16;
	mov.f64 	%fd71, 0d0000000000000000;
	@%p6 bra 	$L__BB0_18;
	ld.global.f64 	%fd33, [%rd10+24];
	ld.global.f64 	%fd34, [%rd43];
	sub.f64 	%fd35, %fd33, %fd34;
	ld.global.f64 	%fd36, [%rd10+32];
	ld.global.f64 	%fd37, [%rd43+8];
	sub.f64 	%fd38, %fd36, %fd37;
	mul.f64 	%fd39, %fd38, %fd14;
	fma.rn.f64 	%fd17, %fd35, %fd13, %fd39;
	mul.f64 	%fd40, %fd38, %fd38;
	fma.rn.f64 	%fd18, %fd35, %fd35, %fd40;
	mul.f64 	%fd41, %fd17, %fd17;
	sub.f64 	%fd42, %fd15, %fd16;
	mul.f64 	%fd43, %fd18, %fd42;
	sub.f64 	%fd19, %fd41, %fd43;
	setp.le.f64 	%p7, %fd19, 0d3E45798EE2308C3A;
	mov.f64 	%fd71, 0dC000000000000000;
	@%p7 bra 	$L__BB0_18;
	neg.f64 	%fd44, %fd17;
	sqrt.rn.f64 	%fd45, %fd19;
	sub.f64 	%fd46, %fd44, %fd45;
	div.rn.f64 	%fd47, %fd46, %fd18;
	sub.f64 	%fd48, %fd45, %fd17;
	div.rn.f64 	%fd49, %fd48, %fd18;
	setp.ge.f64 	%p8, %fd47, 0d3E45798EE2308C3A;
	selp.f64 	%fd71, %fd47, %fd49, %p8;
$L__BB0_18:
	add.f64 	%fd50, %fd71, %fd1;
	setp.lt.f64 	%p9, %fd50, 0d0000000000000000;
	setp.gt.f64 	%p10, %fd71, %fd2;
	or.pred  	%p11, %p9, %p10;
	@%p11 bra 	$L__BB0_20;
	atom.global.add.u64 	%rd27, [cnt], 1;
	max.s64 	%rd28, %rd9, %rd13;
	min.s64 	%rd29, %rd9, %rd13;
	ld.global.u64 	%rd30, [colls];
	shl.b64 	%rd31, %rd27, 5;
	add.s64 	%rd32, %rd30, %rd31;
	st.u64 	[%rd32], %rd28;
	st.u64 	[%rd32+8], %rd29;
	st.f64 	[%rd32+16], %fd71;
	mov.b64 	%rd33, 0;
	st.u64 	[%rd32+24], %rd33;
$L__BB0_20:
	add.s64 	%rd44, %rd44, 1;
	add.s64 	%rd40, %rd13, 1;
	setp.lt.s64 	%p20, %rd40, %rd17;
	setp.lt.s64 	%p21, %rd44, %rd18;
	and.pred  	%p22, %p21, %p20;
	add.s64 	%rd43, %rd43, 72;
	@%p22 bra 	$L__BB0_4;
$L__BB0_21:
	add.s64 	%rd42, %rd42, 1;
	add.s64 	%rd41, %rd9, 1;
	setp.lt.s64 	%p23, %rd41, %rd17;
	setp.lt.s64 	%p24, %rd42, %rd18;
	and.pred  	%p25, %p24, %p23;
	@%p25 bra 	$L__BB0_2;
$L__BB0_22:
	ret;

}
	// .globl	_Z13simulate_perfllP8Particleld
.visible .entry _Z13simulate_perfllP8Particleld(
	.param .u64 _Z13simulate_perfllP8Particleld_param_0,
	.param .u64 _Z13simulate_perfllP8Particleld_param_1,
	.param .u64 .ptr .align 1 _Z13simulate_perfllP8Particleld_param_2,
	.param .u64 _Z13simulate_perfllP8Particleld_param_3,
	.param .f64 _Z13simulate_perfllP8Particleld_param_4
)
{
	.reg .pred 	%p<30>;
	.reg .b32 	%r<3>;
	.reg .b64 	%rd<46>;
	.reg .b64 	%fd<80>;

	ld.param.u64 	%rd17, [_Z13simulate_perfllP8Particleld_param_0];
	ld.param.u64 	%rd18, [_Z13simulate_perfllP8Particleld_param_1];
	ld.param.u64 	%rd20, [_Z13simulate_perfllP8Particleld_param_2];
	ld.param.u64 	%rd19, [_Z13simulate_perfllP8Particleld_param_3];
	ld.param.f64 	%fd27, [_Z13simulate_perfllP8Particleld_param_4];
	cvta.to.global.u64 	%rd1, %rd20;
	mov.u32 	%r1, %ctaid.x;
	cvt.u64.u32 	%rd2, %r1;
	mul.lo.s64 	%rd3, %rd19, %rd2;
	mov.u32 	%r2, %tid.x;
	cvt.u64.u32 	%rd4, %r2;
	mul.lo.s64 	%rd5, %rd19, %rd4;
	setp.ge.s64 	%p1, %rd3, %rd17;
	setp.lt.s64 	%p2, %rd19, 1;
	or.pred  	%p3, %p2, %p1;
	@%p3 bra 	$L__BB1_24;
	ld.const.f64 	%fd1, [EPS];
	add.f64 	%fd2, %fd27, %fd1;
	cvt.rn.f64.s64 	%fd3, %rd18;
	sub.s64 	%rd22, %rd2, %rd4;
	mul.lo.s64 	%rd23, %rd19, %rd22;
	neg.s64 	%rd6, %rd23;
	mad.lo.s64 	%rd24, %rd5, 72, %rd1;
	add.s64 	%rd7, %rd24, 32;
	mov.b64 	%rd43, 0;
$L__BB1_2:
	setp.ge.s64 	%p4, %rd5, %rd17;
	add.s64 	%rd9, %rd43, %rd3;
	@%p4 bra 	$L__BB1_23;
	mad.lo.s64 	%rd10, %rd9, 72, %rd1;
	mov.b64 	%rd45, 0;
	sub.s64 	%rd26, %rd6, %rd43;
	mov.u64 	%rd44, %rd7;
$L__BB1_4:
	add.s64 	%rd13, %rd5, %rd45;
	add.s64 	%rd27, %rd26, %rd45;
	setp.ne.s64 	%p5, %rd27, 0;
	@%p5 bra 	$L__BB1_15;
	ld.global.f64 	%fd4, [%rd10+16];
	ld.global.f64 	%fd5, [%rd10+24];
	setp.leu.f64 	%p16, %fd5, 0d3E45798EE2308C3A;
	@%p16 bra 	$L__BB1_7;
	sub.f64 	%fd62, %fd3, %fd4;
	ld.global.f64 	%fd63, [%rd10];
	sub.f64 	%fd64, %fd62, %fd63;
	abs.f64 	%fd65, %fd64;
	div.rn.f64 	%fd77, %fd65, %fd5;
	bra.uni 	$L__BB1_9;
$L__BB1_7:
	setp.gtu.f64 	%p17, %fd5, 0dBE45798EE2308C3A;
	mov.f64 	%fd77, 0d7FEFFFFFFFFFFFFF;
	@%p17 bra 	$L__BB1_9;
	ld.global.f64 	%fd59, [%rd10];
	sub.f64 	%fd60, %fd59, %fd4;
	div.rn.f64 	%fd61, %fd60, %fd5;
	abs.f64 	%fd77, %fd61;
$L__BB1_9:
	ld.global.f64 	%fd9, [%rd10+32];
	setp.leu.f64 	%p18, %fd9, 0d3E45798EE2308C3A;
	@%p18 bra 	$L__BB1_11;
	sub.f64 	%fd70, %fd3, %fd4;
	ld.global.f64 	%fd71, [%rd10+8];
	sub.f64 	%fd72, %fd70, %fd71;
	abs.f64 	%fd73, %fd72;
	div.rn.f64 	%fd78, %fd73, %fd9;
	bra.uni 	$L__BB1_13;
$L__BB1_11:
	setp.gtu.f64 	%p19, %fd9, 0dBE45798EE2308C3A;
	mov.f64 	%fd78, 0d7FEFFFFFFFFFFFFF;
	@%p19 bra 	$L__BB1_13;
	ld.global.f64 	%fd67, [%rd10+8];
	sub.f64 	%fd68, %fd67, %fd4;
	div.rn.f64 	%fd69, %fd68, %fd9;
	abs.f64 	%fd78, %fd69;
$L__BB1_13:
	add.f64 	%fd74, %fd78, 0d3E45798EE2308C3A;
	setp.gt.f64 	%p20, %fd77, %fd74;
	selp.f64 	%fd13, %fd78, %fd77, %p20;
	add.f64 	%fd75, %fd1, %fd13;
	setp.lt.f64 	%p21, %fd75, 0d0000000000000000;
	setp.gt.f64 	%p22, %fd13, %fd2;
	or.pred  	%p23, %p22, %p21;
	@%p23 bra 	$L__BB1_22;
	atom.global.add.u64 	%rd35, [cnt], 1;
	ld.global.u64 	%rd36, [colls];
	shl.b64 	%rd37, %rd35, 5;
	add.s64 	%rd38, %rd36, %rd37;
	st.u64 	[%rd38+32], %rd9;
	mov.b64 	%rd39, -1;
	st.u64 	[%rd38+40], %rd39;
	st.f64 	[%rd38+48], %fd13;
	mov.b64 	%rd40, 0;
	st.u64 	[%rd38+56], %rd40;
	bra.uni 	$L__BB1_22;
$L__BB1_15:
	setp.gt.s64 	%p6, %rd9, %rd13;
	mov.f64 	%fd79, 0dC000000000000000;
	@%p6 bra 	$L__BB1_22;
	ld.global.f64 	%fd29, [%rd10];
	ld.global.f64 	%fd30, [%rd44+-32];
	sub.f64 	%fd14, %fd29, %fd30;
	ld.global.f64 	%fd31, [%rd10+8];
	ld.global.f64 	%fd32, [%rd44+-24];
	sub.f64 	%fd15, %fd31, %fd32;
	mul.f64 	%fd33, %fd15, %fd15;
	fma.rn.f64 	%fd16, %fd14, %fd14, %fd33;
	ld.global.f64 	%fd34, [%rd10+16];
	mul.f64 	%fd35, %fd34, 0d4010000000000000;
	mul.f64 	%fd17, %fd34, %fd35;
	add.f64 	%fd36, %fd16, 0d3E45798EE2308C3A;
	setp.lt.f64 	%p7, %fd36, %fd17;
	@%p7 bra 	$L__BB1_20;
	ld.global.f64 	%fd38, [%rd10+24];
	ld.global.f64 	%fd39, [%rd44+-8];
	sub.f64 	%fd40, %fd38, %fd39;
	ld.global.f64 	%fd41, [%rd10+32];
	ld.global.f64 	%fd42, [%rd44];
	sub.f64 	%fd43, %fd41, %fd42;
	mul.f64 	%fd44, %fd43, %fd15;
	fma.rn.f64 	%fd18, %fd40, %fd14, %fd44;
	mul.f64 	%fd45, %fd43, %fd43;
	fma.rn.f64 	%fd19, %fd40, %fd40, %fd45;
	mul.f64 	%fd46, %fd18, %fd18;
	sub.f64 	%fd47, %fd16, %fd17;
	mul.f64 	%fd48, %fd19, %fd47;
	sub.f64 	%fd20, %fd46, %fd48;
	setp.le.f64 	%p8, %fd20, 0d3E45798EE2308C3A;
	@%p8 bra 	$L__BB1_20;
	neg.f64 	%fd49, %fd18;
	sqrt.rn.f64 	%fd50, %fd20;
	sub.f64 	%fd51, %fd49, %fd50;
	div.rn.f64 	%fd21, %fd51, %fd19;
	add.f64 	%fd22, %fd21, 0d0000000000000000;
	sub.f64 	%fd52, %fd50, %fd18;
	div.rn.f64 	%fd53, %fd52, %fd19;
	ld.global.f64 	%fd54, [%rd10+64];
	ld.global.f64 	%fd55, [%rd44+32];
	max.f64 	%fd79, %fd54, %fd55;
	add.f64 	%fd56, %fd22, 0d3E45798EE2308C3A;
	setp.lt.f64 	%p9, %fd56, %fd79;
	add.f64 	%fd24, %fd79, 0d3E45798EE2308C3A;
	setp.lt.f64 	%p10, %fd24, %fd53;
	and.pred  	%p11, %p9, %p10;
	@%p11 bra 	$L__BB1_20;
	setp.lt.f64 	%p12, %fd24, %fd21;
	selp.f64 	%fd79, %fd22, 0dC000000000000000, %p12;
$L__BB1_20:
	add.f64 	%fd57, %fd79, %fd1;
	setp.lt.f64 	%p13, %fd57, 0d0000000000000000;
	setp.gt.f64 	%p14, %fd79, %fd2;
	or.pred  	%p15, %p13, %p14;
	@%p15 bra 	$L__BB1_22;
	atom.global.add.u64 	%rd28, [cnt], 1;
	max.s64 	%rd29, %rd9, %rd13;
	min.s64 	%rd30, %rd9, %rd13;
	ld.global.u64 	%rd31, [colls];
	shl.b64 	%rd32, %rd28, 5;
	add.s64 	%rd33, %rd31, %rd32;
	st.u64 	[%rd33+32], %rd29;
	st.u64 	[%rd33+40], %rd30;
	st.f64 	[%rd33+48], %fd79;
	mov.b64 	%rd34, 0;
	st.u64 	[%rd33+56], %rd34;
$L__BB1_22:
	add.s64 	%rd45, %rd45, 1;
	add.s64 	%rd41, %rd13, 1;
	setp.lt.s64 	%p24, %rd41, %rd17;
	setp.lt.s64 	%p25, %rd45, %rd19;
	and.pred  	%p26, %p25, %p24;
	add.s64 	%rd44, %rd44, 72;
	@%p26 bra 	$L__BB1_4;
$L__BB1_23:
	add.s64 	%rd43, %rd43, 1;
	add.s64 	%rd42, %rd9, 1;
	setp.lt.s64 	%p27, %rd42, %rd17;
	setp.lt.s64 	%p28, %rd43, %rd19;
	and.pred  	%p29, %p28, %p27;
	@%p29 bra 	$L__BB1_2;
$L__BB1_24:
	ret;

}
	// .globl	_ZN3cub18CUB_300001_SM_10006detail11EmptyKernelIvEEvv
.visible .entry _ZN3cub18CUB_300001_SM_10006detail11EmptyKernelIvEEvv()
{


	ret;

}
	// .globl	_ZN3cub18CUB_300001_SM_10006detail8for_each13static_kernelINS2_12policy_hub_t12policy_500_tEmN6thrust24THRUST_300001_SM_1000_NS8cuda_cub20__uninitialized_fill7functorINS7_10device_ptrI8ParticleEESC_EEEEvT0_T1_
.visible .entry _ZN3cub18CUB_300001_SM_10006detail8for_each13static_kernelINS2_12policy_hub_t12policy_500_tEmN6thrust24THRUST_300001_SM_1000_NS8cuda_cub20__uninitialized_fill7functorINS7_10device_ptrI8ParticleEESC_EEEEvT0_T1_(
	.param .u64 _ZN3cub18CUB_300001_SM_10006detail8for_each13static_kernelINS2_12policy_hub_t12policy_500_tEmN6thrust24THRUST_300001_SM_1000_NS8cuda_cub20__uninitialized_fill7functorINS7_10device_ptrI8ParticleEESC_EEEEvT0_T1__param_0,
	.param .align 8 .b8 _ZN3cub18CUB_300001_SM_10006detail8for_each13static_kernelINS2_12policy_hub_t12policy_500_tEmN6thrust24THRUST_300001_SM_1000_NS8cuda_cub20__uninitialized_fill7functorINS7_10device_ptrI8ParticleEESC_EEEEvT0_T1__param_1[80]
)
.maxntid 256
{
	.reg .pred 	%p<4>;
	.reg .b32 	%r<5>;
	.reg .b64 	%rd<20>;
	.reg .b64 	%fd<13>;

	ld.param.f64 	%fd12, [_ZN3cub18CUB_300001_SM_10006detail8for_each13static_kernelINS2_12policy_hub_t12policy_500_tEmN6thrust24THRUST_300001_SM_1000_NS8cuda_cub20__uninitialized_fill7functorINS7_10device_ptrI8ParticleEESC_EEEEvT0_T1__param_1+72];
	ld.param.u64 	%rd10, [_ZN3cub18CUB_300001_SM_10006detail8for_each13static_kernelINS2_12policy_hub_t12policy_500_tEmN6thrust24THRUST_300001_SM_1000_NS8cuda_cub20__uninitialized_fill7functorINS7_10device_ptrI8ParticleEESC_EEEEvT0_T1__param_1+64];
	ld.param.u64 	%rd9, [_ZN3cub18CUB_300001_SM_10006detail8for_each13static_kernelINS2_12policy_hub_t12policy_500_tEmN6thrust24THRUST_300001_SM_1000_NS8cuda_cub20__uninitialized_fill7functorINS7_10device_ptrI8ParticleEESC_EEEEvT0_T1__param_1+56];
	ld.param.u64 	%rd8, [_ZN3cub18CUB_300001_SM_10006detail8for_each13static_kernelINS2_12policy_hub_t12policy_500_tEmN6thrust24THRUST_300001_SM_1000_NS8cuda_cub20__uninitialized_fill7functorINS7_10device_ptrI8ParticleEESC_EEEEvT0_T1__param_1+48];
	ld.param.f64 	%fd11, [_ZN3cub18CUB_300001_SM_10006detail8for_each13static_kernelINS2_12policy_hub_t12policy_500_tEmN6thrust24THRUST_300001_SM_1000_NS8cuda_cub20__uninitialized_fill7functorINS7_10device_ptrI8ParticleEESC_EEEEvT0_T1__param_1+40];
	ld.param.f64 	%fd10, [_ZN3cub18CUB_300001_SM_10006detail8for_each13static_kernelINS2_12policy_hub_t12policy_500_tEmN6thrust24THRUST_300001_SM_1000_NS8cuda_cub20__uninitialized_fill7functorINS7_10device_ptrI8ParticleEESC_EEEEvT0_T1__param_1+32];
	ld.param.f64 	%fd9, [_ZN3cub18CUB_300001_SM_10006detail8for_each13static_kernelINS2_12policy_hub_t12policy_500_tEmN6thrust24THRUST_300001_SM_1000_NS8cuda_cub20__uninitialized_fill7functorINS7_10device_ptrI8ParticleEESC_EEEEvT0_T1__param_1+24];
	ld.param.f64 	%fd8, [_ZN3cub18CUB_300001_SM_10006detail8for_each13static_kernelINS2_12policy_hub_t12policy_500_tEmN6thrust24THRUST_300001_SM_1000_NS8cuda_cub20__uninitialized_fill7functorINS7_10device_ptrI8ParticleEESC_EEEEvT0_T1__param_1+16];
	ld.param.f64 	%fd7, [_ZN3cub18CUB_300001_SM_10006detail8for_each13static_kernelINS2_12policy_hub_t12policy_500_tEmN6thrust24THRUST_300001_SM_1000_NS8cuda_cub20__uninitialized_fill7functorINS7_10device_ptrI8ParticleEESC_EEEEvT0_T1__param_1+8];
	ld.param.u64 	%rd7, [_ZN3cub18CUB_300001_SM_10006detail8for_each13static_kernelINS2_12policy_hub_t12policy_500_tEmN6thrust24THRUST_300001_SM_1000_NS8cuda_cub20__uninitialized_fill7functorINS7_10device_ptrI8ParticleEESC_EEEEvT0_T1__param_1];
	ld.param.u64 	%rd11, [_ZN3cub18CUB_300001_SM_10006detail8for_each13static_kernelINS2_12policy_hub_t12policy_500_tEmN6thrust24THRUST_300001_SM_1000_NS8cuda_cub20__uninitialized_fill7functorINS7_10device_ptrI8ParticleEESC_EEEEvT0_T1__param_0];
	mov.u32 	%r2, %ctaid.x;
	mul.wide.u32 	%rd1, %r2, 512;
	sub.s64 	%rd2, %rd11, %rd1;
	setp.lt.u64 	%p1, %rd2, 512;
	@%p1 bra 	$L__BB3_2;
	mov.u32 	%r4, %tid.x;
	cvta.to.global.u64 	%rd16, %rd7;
	cvt.u64.u32 	%rd17, %r4;
	add.s64 	%rd18, %rd1, %rd17;
	mad.lo.s64 	%rd19, %rd18, 72, %rd16;
	st.global.f64 	[%rd19], %fd7;
	st.global.f64 	[%rd19+8], %fd8;
	st.global.f64 	[%rd19+16], %fd9;
	st.global.f64 	[%rd19+24], %fd10;
	st.global.f64 	[%rd19+32], %fd11;
	st.global.u64 	[%rd19+40], %rd8;
	st.global.u64 	[%rd19+48], %rd9;
	st.global.u64 	[%rd19+56], %rd10;
	st.global.f64 	[%rd19+64], %fd12;
	st.global.f64 	[%rd19+18432], %fd7;
	st.global.f64 	[%rd19+18440], %fd8;
	st.global.f64 	[%rd19+18448], %fd9;
	st.global.f64 	[%rd19+18456], %fd10;
	st.global.f64 	[%rd19+18464], %fd11;
	st.global.u64 	[%rd19+18472], %rd8;
	st.global.u64 	[%rd19+18480], %rd9;
	st.global.u64 	[%rd19+18488], %rd10;
	st.global.f64 	[%rd19+18496], %fd12;
	bra.uni 	$L__BB3_6;
$L__BB3_2:
	cvta.to.global.u64 	%rd12, %rd7;
	mov.u32 	%r1, %tid.x;
	cvt.u64.u32 	%rd13, %r1;
	setp.le.u64 	%p2, %rd2, %rd13;
	add.s64 	%rd14, %rd1, %rd13;
	mad.lo.s64 	%rd6, %rd14, 72, %rd12;
	@%p2 bra 	$L__BB3_4;
	st.global.f64 	[%rd6], %fd7;
	st.global.f64 	[%rd6+8], %fd8;
	st.global.f64 	[%rd6+16], %fd9;
	st.global.f64 	[%rd6+24], %fd10;
	st.global.f64 	[%rd6+32], %fd11;
	st.global.u64 	[%rd6+40], %rd8;
	st.global.u64 	[%rd6+48], %rd9;
	st.global.u64 	[%rd6+56], %rd10;
	st.global.f64 	[%rd6+64], %fd12;
$L__BB3_4:
	add.s32 	%r3, %r1, 256;
	cvt.u64.u32 	%rd15, %r3;
	setp.le.u64 	%p3, %rd2, %rd15;
	@%p3 bra 	$L__BB3_6;
	st.global.f64 	[%rd6+18432], %fd7;
	st.global.f64 	[%rd6+18440], %fd8;
	st.global.f64 	[%rd6+18448], %fd9;
	st.global.f64 	[%rd6+18456], %fd10;
	st.global.f64 	[%rd6+18464], %fd11;
	st.global.u64 	[%rd6+18472], %rd8;
	st.global.u64 	[%rd6+18480], %rd9;
	st.global.u64 	[%rd6+18488], %rd10;
	st.global.f64 	[%rd6+18496], %fd12;
$L__BB3_6:
	ret;

}


// ===== COMPILED SASS (sm_100) =====

	.target	sm_100

	.elftype	@"ET_EXEC"


//--------------------- .note.nv.tkinfo           --------------------------
	.section	.note.nv.tkinfo,"",@"SHT_NOTE"
	.sectionflags	@"SHF_NOTE_NV_TKINFO"
	.tkinfo
        /*0018*/ 	.word	0x00000002
        /*0030*/ 	.string	""
        /*0030*/ 	.string	"ptxas"
        /*0030*/ 	.string	"Cuda compilation tools, release 13.0, V13.0.88"
        /*0030*/ 	.string	"Build cuda_13.0.r13.0/compiler.36424714_0"
        /*0030*/ 	.string	"-arch sm_100 -m 64 "



//--------------------- .note.nv.cuinfo           --------------------------
	.section	.note.nv.cuinfo,"",@"SHT_NOTE"
	.sectionflags	@"SHF_NOTE_NV_CUINFO"
        /*0018*/ 	.short	0x0002
        /*001a*/ 	.short	0x0064
        /*001c*/ 	.short	0x0082
	.zero		2


//--------------------- .nv.info                  --------------------------
	.section	.nv.info,"",@"SHT_CUDA_INFO"
	.align	4


	//----- nvinfo : EIATTR_REGCOUNT
	.align		4
        /*0000*/ 	.byte	0x04, 0x2f
        /*0002*/ 	.short	(.L_47 - .L_46)
	.align		4
.L_46:
        /*0004*/ 	.word	index@(_Z13simulate_stepldP8Particlel)
        /*0008*/ 	.word	0x0000003a


	//----- nvinfo : EIATTR_FRAME_SIZE
	.align		4
.L_47:
        /*000c*/ 	.byte	0x04, 0x11
        /*000e*/ 	.short	(.L_49 - .L_48)
	.align		4
.L_48:
        /*0010*/ 	.word	index@($__internal_3_$__cuda_sm20_dsqrt_rn_f64_mediumpath_v1)
        /*0014*/ 	.word	0x00000000


	//----- nvinfo : EIATTR_FRAME_SIZE
	.align		4
.L_49:
        /*0018*/ 	.byte	0x04, 0x11
        /*001a*/ 	.short	(.L_51 - .L_50)
	.align		4
.L_50:
        /*001c*/ 	.word	index@($__internal_2_$__cuda_sm20_div_rn_f64_full)
        /*0020*/ 	.word	0x00000000


	//----- nvinfo : EIATTR_FRAME_SIZE
	.align		4
.L_51:
        /*0024*/ 	.byte	0x04, 0x11
        /*0026*/ 	.short	(.L_53 - .L_52)
	.align		4
.L_52:
        /*0028*/ 	.word	index@(_Z13simulate_stepldP8Particlel)
        /*002c*/ 	.word	0x00000000


	//----- nvinfo : EIATTR_REGCOUNT
	.align		4
.L_53:
        /*0030*/ 	.byte	0x04, 0x2f
        /*0032*/ 	.short	(.L_55 - .L_54)
	.align		4
.L_54:
        /*0034*/ 	.word	index@(_Z13simulate_perfllP8Particleld)
        /*0038*/ 	.word	0x0000003c


	//----- nvinfo : EIATTR_FRAME_SIZE
	.align		4
.L_55:
        /*003c*/ 	.byte	0x04, 0x11
        /*003e*/ 	.short	(.L_57 - .L_56)
	.align		4
.L_56:
        /*0040*/ 	.word	index@($__internal_1_$__cuda_sm20_dsqrt_rn_f64_mediumpath_v1)
        /*0044*/ 	.word	0x00000000


	//----- nvinfo : EIATTR_FRAME_SIZE
	.align		4
.L_57:
        /*0048*/ 	.byte	0x04, 0x11
        /*004a*/ 	.short	(.L_59 - .L_58)
	.align		4
.L_58:
        /*004c*/ 	.word	index@($__internal_0_$__cuda_sm20_div_rn_f64_full)
        /*0050*/ 	.word	0x00000000


	//----- nvinfo : EIATTR_FRAME_SIZE
	.align		4
.L_59:
        /*0054*/ 	.byte	0x04, 0x11
        /*0056*/ 	.short	(.L_61 - .L_60)
	.align		4
.L_60:
        /*0058*/ 	.word	index@(_Z13simulate_perfllP8Particleld)
        /*005c*/ 	.word	0x00000000


	//----- nvinfo : EIATTR_REGCOUNT
	.align		4
.L_61:
        /*0060*/ 	.byte	0x04, 0x2f
        /*0062*/ 	.short	(.L_63 - .L_62)
	.align		4
.L_62:
        /*0064*/ 	.word	index@(_ZN3cub18CUB_300001_SM_10006detail11EmptyKernelIvEEvv)
        /*0068*/ 	.word	0x00000004


	//----- nvinfo : EIATTR_FRAME_SIZE
	.align		4
.L_63:
        /*006c*/ 	.byte	0x04, 0x11
        /*006e*/ 	.short	(.L_65 - .L_64)
	.align		4
.L_64:
        /*0070*/ 	.word	index@(_ZN3cub18CUB_300001_SM_10006detail11EmptyKernelIvEEvv)
        /*0074*/ 	.word	0x00000000


	//----- nvinfo : EIATTR_REGCOUNT
	.align		4
.L_65:
        /*0078*/ 	.byte	0x04, 0x2f
        /*007a*/ 	.short	(.L_67 - .L_66)
	.align		4
.L_66:
        /*007c*/ 	.word	index@(_ZN3cub18CUB_300001_SM_10006detail8for_each13static_kernelINS2_12policy_hub_t12policy_500_tEmN6thrust24THRUST_300001_SM_1000_NS8cuda_cub20__uninitialized_fill7functorINS7_10device_ptrI8ParticleEESC_EEEEvT0_T1_)
        /*0080*/ 	.word	0x0000001a


	//----- nvinfo : EIATTR_FRAME_SIZE
	.align		4
.L_67:
        /*0084*/ 	.byte	0x04, 0x11
        /*0086*/ 	.short	(.L_69 - .L_68)
	.align		4
.L_68:
        /*0088*/ 	.word	index@(_ZN3cub18CUB_300001_SM_10006detail8for_each13static_kernelINS2_12policy_hub_t12policy_500_tEmN6thrust24THRUST_300001_SM_1000_NS8cuda_cub20__uninitialized_fill7functorINS7_10device_ptrI8ParticleEESC_EEEEvT0_T1_)
        /*008c*/ 	.word	0x00000000


	//----- nvinfo : EIATTR_MIN_STACK_SIZE
	.align		4
.L_69:
        /*0090*/ 	.byte	0x04, 0x12
        /*0092*/ 	.short	(.L_71 - .L_70)
	.align		4
.L_70:
        /*0094*/ 	.word	index@(_ZN3cub18CUB_300001_SM_10006detail8for_each13static_kernelINS2_12policy_hub_t12policy_500_tEmN6thrust24THRUST_300001_SM_1000_NS8cuda_cub20__uninitialized_fill7functorINS7_10device_ptrI8ParticleEESC_EEEEvT0_T1_)
        /*0098*/ 	.word	0x00000000


	//----- nvinfo : EIATTR_MIN_STACK_SIZE
	.align		4
.L_71:
        /*009c*/ 	.byte	0x04, 0x12
        /*009e*/ 	.short	(.L_73 - .L_72)
	.align		4
.L_72:
        /*00a0*/ 	.word	index@(_ZN3cub18CUB_300001_SM_10006detail11EmptyKernelIvEEvv)
        /*00a4*/ 	.word	0x00000000


	//----- nvinfo : EIATTR_MIN_STACK_SIZE
	.align		4
.L_73:
        /*00a8*/ 	.byte	0x04, 0x12
        /*00aa*/ 	.short	(.L_75 - .L_74)
	.align		4
.L_74:
        /*00ac*/ 	.word	index@(_Z13simulate_perfllP8Particleld)
        /*00b0*/ 	.word	0x00000000


	//----- nvinfo : EIATTR_MIN_STACK_SIZE
	.align		4
.L_75:
        /*00b4*/ 	.byte	0x04, 0x12
        /*00b6*/ 	.short	(.L_77 - .L_76)
	.align		4
.L_76:
        /*00b8*/ 	.word	index@(_Z13simulate_stepldP8Particlel)
        /*00bc*/ 	.word	0x00000000
.L_77:


//--------------------- .nv.compat                --------------------------
	.section	.nv.compat,"",@"SHT_CUDA_COMPAT_INFO"
	.align	4
        /*0000*/ 	.byte	0x02, 0x09, 0x00, 0x00, 0x02, 0x02, 0x01, 0x00, 0x02, 0x05, 0x05, 0x00, 0x03, 0x07, 0x01, 0x01
        /*0010*/ 	.byte	0x02, 0x03, 0x00, 0x00, 0x02, 0x06, 0x01, 0x00, 0x04, 0x0b, 0x08, 0x00, 0x01, 0x00, 0x00, 0x00
        /*0020*/ 	.byte	0x00, 0x00, 0x00, 0x00


//--------------------- .nv.info._ZN3cub18CUB_300001_SM_10006detail8for_each13static_kernelINS2_12policy_hub_t12policy_500_tEmN6thrust24THRUST_300001_SM_1000_NS8cuda_cub20__uninitialized_fill7functorINS7_10device_ptrI8ParticleEESC_EEEEvT0_T1_ --------------------------
	.section	.nv.info._ZN3cub18CUB_300001_SM_10006detail8for_each13static_kernelINS2_12policy_hub_t12policy_500_tEmN6thrust24THRUST_300001_SM_1000_NS8cuda_cub20__uninitialized_fill7functorINS7_10device_ptrI8ParticleEESC_EEEEvT0_T1_,"",@"SHT_CUDA_INFO"
	.sectionflags	@""
	.align	4


	//----- nvinfo : EIATTR_CUDA_API_VERSION
	.align		4
        /*0000*/ 	.byte	0x04, 0x37
        /*0002*/ 	.short	(.L_79 - .L_78)
.L_78:
        /*0004*/ 	.word	0x00000082


	//----- nvinfo : EIATTR_KPARAM_INFO
	.align		4
.L_79:
        /*0008*/ 	.byte	0x04, 0x17
        /*000a*/ 	.short	(.L_81 - .L_80)
.L_80:
        /*000c*/ 	.word	0x00000000
        /*0010*/ 	.short	0x0001
        /*0012*/ 	.short	0x0008
        /*0014*/ 	.byte	0x00, 0xf0, 0x41, 0x01


	//----- nvinfo : EIATTR_KPARAM_INFO
	.align		4
.L_81:
        /*0018*/ 	.byte	0x04, 0x17
        /*001a*/ 	.short	(.L_83 - .L_82)
.L_82:
        /*001c*/ 	.word	0x00000000
        /*0020*/ 	.short	0x0000
        /*0022*/ 	.short	0x0000
        /*0024*/ 	.byte	0x00, 0xf0, 0x21, 0x00


	//----- nvinfo : EIATTR_SPARSE_MMA_MASK
	.align		4
.L_83:
        /*0028*/ 	.byte	0x03, 0x50
        /*002a*/ 	.short	0x0000


	//----- nvinfo : EIATTR_MAXREG_COUNT
	.align		4
        /*002c*/ 	.byte	0x03, 0x1b
        /*002e*/ 	.short	0x00ff


	//----- nvinfo : EIATTR_MERCURY_ISA_VERSION
	.align		4
        /*0030*/ 	.byte	0x03, 0x5f
        /*0032*/ 	.short	0x0101


	//----- nvinfo : EIATTR_VRC_CTA_INIT_COUNT
	.align		4
        /*0034*/ 	.byte	0x02, 0x4a
	.zero		1
	.zero		1


	//----- nvinfo : EIATTR_EXIT_INSTR_OFFSETS
	.align		4
        /*0038*/ 	.byte	0x04, 0x1c
        /*003a*/ 	.short	(.L_85 - .L_84)


	//   ....[0]....
.L_84:
        /*003c*/ 	.word	0x000002c0


	//   ....[1]....
        /*0040*/ 	.word	0x00000500


	//   ....[2]....
        /*0044*/ 	.word	0x00000630


	//----- nvinfo : EIATTR_MAX_THREADS
	.align		4
.L_85:
        /*0048*/ 	.byte	0x04, 0x05
        /*004a*/ 	.short	(.L_87 - .L_86)
.L_86:
        /*004c*/ 	.word	0x00000100
        /*0050*/ 	.word	0x00000001
        /*0054*/ 	.word	0x00000001


	//----- nvinfo : EIATTR_CRS_STACK_SIZE
	.align		4
.L_87:
        /*0058*/ 	.byte	0x04, 0x1e
        /*005a*/ 	.short	(.L_89 - .L_88)
.L_88:
        /*005c*/ 	.word	0x00000000


	//----- nvinfo : EIATTR_CBANK_PARAM_SIZE
	.align		4
.L_89:
        /*0060*/ 	.byte	0x03, 0x19
        /*0062*/ 	.short	0x0058


	//----- nvinfo : EIATTR_PARAM_CBANK
	.align		4
        /*0064*/ 	.byte	0x04, 0x0a
        /*0066*/ 	.short	(.L_91 - .L_90)
	.align		4
.L_90:
        /*0068*/ 	.word	index@(.nv.constant0._ZN3cub18CUB_300001_SM_10006detail8for_each13static_kernelINS2_12policy_hub_t12policy_500_tEmN6thrust24THRUST_300001_SM_1000_NS8cuda_cub20__uninitialized_fill7functorINS7_10device_ptrI8ParticleEESC_EEEEvT0_T1_)
        /*006c*/ 	.short	0x0380
        /*006e*/ 	.short	0x0058


	//----- nvinfo : EIATTR_SW_WAR
	.align		4
.L_91:
        /*0070*/ 	.byte	0x04, 0x36
        /*0072*/ 	.short	(.L_93 - .L_92)
.L_92:
        /*0074*/ 	.word	0x00000008
.L_93:


//--------------------- .nv.info._ZN3cub18CUB_300001_SM_10006detail11EmptyKernelIvEEvv --------------------------
	.section	.nv.info._ZN3cub18CUB_300001_SM_10006detail11EmptyKernelIvEEvv,"",@"SHT_CUDA_INFO"
	.sectionflags	@""
	.align	4


	//----- nvinfo : EIATTR_CUDA_API_VERSION
	.align		4
        /*0000*/ 	.byte	0x04, 0x37
        /*0002*/ 	.short	(.L_95 - .L_94)
.L_94:
        /*0004*/ 	.word	0x00000082


	//----- nvinfo : EIATTR_SPARSE_MMA_MASK
	.align		4
.L_95:
        /*0008*/ 	.byte	0x03, 0x50
        /*000a*/ 	.short	0x0000


	//----- nvinfo : EIATTR_MAXREG_COUNT
	.align		4
        /*000c*/ 	.byte	0x03, 0x1b
        /*000e*/ 	.short	0x00ff


	//----- nvinfo : EIATTR_MERCURY_ISA_VERSION
	.align		4
        /*0010*/ 	.byte	0x03, 0x5f
        /*0012*/ 	.short	0x0101


	//----- nvinfo : EIATTR_VRC_CTA_INIT_COUNT
	.align		4
        /*0014*/ 	.byte	0x02, 0x4a
	.zero		1
	.zero		1


	//----- nvinfo : EIATTR_EXIT_INSTR_OFFSETS
	.align		4
        /*0018*/ 	.byte	0x04, 0x1c
        /*001a*/ 	.short	(.L_97 - .L_96)


	//   ....[0]....
.L_96:
        /*001c*/ 	.word	0x00000010


	//----- nvinfo : EIATTR_SW_WAR
	.align		4
.L_97:
        /*0020*/ 	.byte	0x04, 0x36
        /*0022*/ 	.short	(.L_99 - .L_98)
.L_98:
        /*0024*/ 	.word	0x00000008
.L_99:


//--------------------- .nv.info._Z13simulate_perfllP8Particleld --------------------------
	.section	.nv.info._Z13simulate_perfllP8Particleld,"",@"SHT_CUDA_INFO"
	.sectionflags	@""
	.align	4


	//----- nvinfo : EIATTR_CUDA_API_VERSION
	.align		4
        /*0000*/ 	.byte	0x04, 0x37
        /*0002*/ 	.short	(.L_101 - .L_100)
.L_100:
        /*0004*/ 	.word	0x00000082


	//----- nvinfo : EIATTR_KPARAM_INFO
	.align		4
.L_101:
        /*0008*/ 	.byte	0x04, 0x17
        /*000a*/ 	.short	(.L_103 - .L_102)
.L_102:
        /*000c*/ 	.word	0x00000000
        /*0010*/ 	.short	0x0004
        /*0012*/ 	.short	0x0020
        /*0014*/ 	.byte	0x00, 0xf0, 0x21, 0x00


	//----- nvinfo : EIATTR_KPARAM_INFO
	.align		4
.L_103:
        /*0018*/ 	.byte	0x04, 0x17
        /*001a*/ 	.short	(.L_105 - .L_104)
.L_104:
        /*001c*/ 	.word	0x00000000
        /*0020*/ 	.short	0x0003
        /*0022*/ 	.short	0x0018
        /*0024*/ 	.byte	0x00, 0xf0, 0x21, 0x00


	//----- nvinfo : EIATTR_KPARAM_INFO
	.align		4
.L_105:
        /*0028*/ 	.byte	0x04, 0x17
        /*002a*/ 	.short	(.L_107 - .L_106)
.L_106:
        /*002c*/ 	.word	0x00000000
        /*0030*/ 	.short	0x0002
        /*0032*/ 	.short	0x0010
        /*0034*/ 	.byte	0x00, 0xf5, 0x21, 0x00


	//----- nvinfo : EIATTR_KPARAM_INFO
	.align		4
.L_107:
        /*0038*/ 	.byte	0x04, 0x17
        /*003a*/ 	.short	(.L_109 - .L_108)
.L_108:
        /*003c*/ 	.word	0x00000000
        /*0040*/ 	.short	0x0001
        /*0042*/ 	.short	0x0008
        /*0044*/ 	.byte	0x00, 0xf0, 0x21, 0x00


	//----- nvinfo : EIATTR_KPARAM_INFO
	.align		4
.L_109:
        /*0048*/ 	.byte	0x04, 0x17
        /*004a*/ 	.short	(.L_111 - .L_110)
.L_110:
        /*004c*/ 	.word	0x00000000
        /*0050*/ 	.short	0x0000
        /*0052*/ 	.short	0x0000
        /*0054*/ 	.byte	0x00, 0xf0, 0x21, 0x00


	//----- nvinfo : EIATTR_SPARSE_MMA_MASK
	.align		4
.L_111:
        /*0058*/ 	.byte	0x03, 0x50
        /*005a*/ 	.short	0x0000


	//----- nvinfo : EIATTR_MAXREG_COUNT
	.align		4
        /*005c*/ 	.byte	0x03, 0x1b
        /*005e*/ 	.short	0x00ff


	//----- nvinfo : EIATTR_MERCURY_ISA_VERSION
	.align		4
        /*0060*/ 	.byte	0x03, 0x5f
        /*0062*/ 	.short	0x0101


	//----- nvinfo : EIATTR_INT_WARP_WIDE_INSTR_OFFSETS
	.align		4
        /*0064*/ 	.byte	0x04, 0x31
        /*0066*/ 	.short	(.L_113 - .L_112)


	//   ....[0]....
.L_112:
        /*0068*/ 	.word	0x00000cb0


	//   ....[1]....
        /*006c*/ 	.word	0x00000dd0


	//   ....[2]....
        /*0070*/ 	.word	0x00000de0


	//   ....[3]....
        /*0074*/ 	.word	0x000016c0


	//   ....[4]....
        /*0078*/ 	.word	0x00001840


	//   ....[5]....
        /*007c*/ 	.word	0x00001850


	//----- nvinfo : EIATTR_VRC_CTA_INIT_COUNT
	.align		4
.L_113:
        /*0080*/ 	.byte	0x02, 0x4a
	.zero		1
	.zero		1


	//----- nvinfo : EIATTR_EXIT_INSTR_OFFSETS
	.align		4
        /*0084*/ 	.byte	0x04, 0x1c
        /*0086*/ 	.short	(.L_115 - .L_114)


	//   ....[0]....
.L_114:
        /*0088*/ 	.word	0x000000a0


	//   ....[1]....
        /*008c*/ 	.word	0x00001a90


	//----- nvinfo : EIATTR_CRS_STACK_SIZE
	.align		4
.L_115:
        /*0090*/ 	.byte	0x04, 0x1e
        /*0092*/ 	.short	(.L_117 - .L_116)
.L_116:
        /*0094*/ 	.word	0x00000000


	//----- nvinfo : EIATTR_CBANK_PARAM_SIZE
	.align		4
.L_117:
        /*0098*/ 	.byte	0x03, 0x19
        /*009a*/ 	.short	0x0028


	//----- nvinfo : EIATTR_PARAM_CBANK
	.align		4
        /*009c*/ 	.byte	0x04, 0x0a
        /*009e*/ 	.short	(.L_119 - .L_118)
	.align		4
.L_118:
        /*00a0*/ 	.word	index@(.nv.constant0._Z13simulate_perfllP8Particleld)
        /*00a4*/ 	.short	0x0380
        /*00a6*/ 	.short	0x0028


	//----- nvinfo : EIATTR_SW_WAR
	.align		4
.L_119:
        /*00a8*/ 	.byte	0x04, 0x36
        /*00aa*/ 	.short	(.L_121 - .L_120)
.L_120:
        /*00ac*/ 	.word	0x00000008
.L_121:


//--------------------- .nv.info._Z13simulate_stepldP8Particlel --------------------------
	.section	.nv.info._Z13simulate_stepldP8Particlel,"",@"SHT_CUDA_INFO"
	.sectionflags	@""
	.align	4


	//----- nvinfo : EIATTR_CUDA_API_VERSION
	.align		4
        /*0000*/ 	.byte	0x04, 0x37
        /*0002*/ 	.short	(.L_123 - .L_122)
.L_122:
        /*0004*/ 	.word	0x00000082


	//----- nvinfo : EIATTR_KPARAM_INFO
	.align		4
.L_123:
        /*0008*/ 	.byte	0x04, 0x17
        /*000a*/ 	.short	(.L_125 - .L_124)
.L_124:
        /*000c*/ 	.word	0x00000000
        /*0010*/ 	.short	0x0003
        /*0012*/ 	.short	0x0018
        /*0014*/ 	.byte	0x00, 0xf0, 0x21, 0x00


	//----- nvinfo : EIATTR_KPARAM_INFO
	.align		4
.L_125:
        /*0018*/ 	.byte	0x04, 0x17
        /*001a*/ 	.short	(.L_127 - .L_126)
.L_126:
        /*001c*/ 	.word	0x00000000
        /*0020*/ 	.short	0x0002
        /*0022*/ 	.short	0x0010
        /*0024*/ 	.byte	0x00, 0xf5, 0x21, 0x00


	//----- nvinfo : EIATTR_KPARAM_INFO
	.align		4
.L_127:
        /*0028*/ 	.byte	0x04, 0x17
        /*002a*/ 	.short	(.L_129 - .L_128)
.L_128:
        /*002c*/ 	.word	0x00000000
        /*0030*/ 	.short	0x0001
        /*0032*/ 	.short	0x0008
        /*0034*/ 	.byte	0x00, 0xf0, 0x21, 0x00


	//----- nvinfo : EIATTR_KPARAM_INFO
	.align		4
.L_129:
        /*0038*/ 	.byte	0x04, 0x17
        /*003a*/ 	.short	(.L_131 - .L_130)
.L_130:
        /*003c*/ 	.word	0x00000000
        /*0040*/ 	.short	0x0000
        /*0042*/ 	.short	0x0000
        /*0044*/ 	.byte	0x00, 0xf0, 0x21, 0x00


	//----- nvinfo : EIATTR_SPARSE_MMA_MASK
	.align		4
.L_131:
        /*0048*/ 	.byte	0x03, 0x50
        /*004a*/ 	.short	0x0000


	//----- nvinfo : EIATTR_MAXREG_COUNT
	.align		4
        /*004c*/ 	.byte	0x03, 0x1b
        /*004e*/ 	.short	0x00ff


	//----- nvinfo : EIATTR_MERCURY_ISA_VERSION
	.align		4
        /*0050*/ 	.byte	0x03, 0x5f
        /*0052*/ 	.short	0x0101


	//----- nvinfo : EIATTR_INT_WARP_WIDE_INSTR_OFFSETS
	.align		4
        /*0054*/ 	.byte	0x04, 0x31
        /*0056*/ 	.short	(.L_133 - .L_132)


	//   ....[0]....
.L_132:
        /*0058*/ 	.word	0x00000c90


	//   ....[1]....
        /*005c*/ 	.word	0x00000db0


	//   ....[2]....
        /*0060*/ 	.word	0x00000dc0


	//   ....[3]....
        /*0064*/ 	.word	0x000015c0


	//   ....[4]....
        /*0068*/ 	.word	0x00001740


	//   ....[5]....
        /*006c*/ 	.word	0x00001750


	//----- nvinfo : EIATTR_VRC_CTA_INIT_COUNT
	.align		4
.L_133:
        /*0070*/ 	.byte	0x02, 0x4a
	.zero		1
	.zero		1


	//----- nvinfo : EIATTR_EXIT_INSTR_OFFSETS
	.align		4
        /*0074*/ 	.byte	0x04, 0x1c
        /*0076*/ 	.short	(.L_135 - .L_134)


	//   ....[0]....
.L_134:
        /*0078*/ 	.word	0x000000a0


	//   ....[1]....
        /*007c*/ 	.word	0x00001990


	//----- nvinfo : EIATTR_CRS_STACK_SIZE
	.align		4
.L_135:
        /*0080*/ 	.byte	0x04, 0x1e
        /*0082*/ 	.short	(.L_137 - .L_136)
.L_136:
        /*0084*/ 	.word	0x00000000


	//----- nvinfo : EIATTR_CBANK_PARAM_SIZE
	.align		4
.L_137:
        /*0088*/ 	.byte	0x03, 0x19
        /*008a*/ 	.short	0x0020


	//----- nvinfo : EIATTR_PARAM_CBANK
	.align		4
        /*008c*/ 	.byte	0x04, 0x0a
        /*008e*/ 	.short	(.L_139 - .L_138)
	.align		4
.L_138:
        /*0090*/ 	.word	index@(.nv.constant0._Z13simulate_stepldP8Particlel)
        /*0094*/ 	.short	0x0380
        /*0096*/ 	.short	0x0020


	//----- nvinfo : EIATTR_SW_WAR
	.align		4
.L_139:
        /*0098*/ 	.byte	0x04, 0x36
        /*009a*/ 	.short	(.L_141 - .L_140)
.L_140:
        /*009c*/ 	.word	0x00000008
.L_141:


//--------------------- .nv.callgraph             --------------------------
	.section	.nv.callgraph,"",@"SHT_CUDA_CALLGRAPH"
	.align	4
	.sectionentsize	8
	.align		4
        /*0000*/ 	.word	0x00000000
	.align		4
        /*0004*/ 	.word	0xffffffff
	.align		4
        /*0008*/ 	.word	0x00000000
	.align		4
        /*000c*/ 	.word	0xfffffffe
	.align		4
        /*0010*/ 	.word	0x00000000
	.align		4
        /*0014*/ 	.word	0xfffffffd
	.align		4
        /*0018*/ 	.word	0x00000000
	.align		4
        /*001c*/ 	.word	0xfffffffc


//--------------------- .nv.constant3             --------------------------
	.section	.nv.constant3,"a",@progbits
	.align	8
.nv.constant3:
	.type		EPS,@object
	.size		EPS,(.L_0 - EPS)
EPS:
	.zero		8
.L_0:


//--------------------- .nv.constant4             --------------------------
	.section	.nv.constant4,"a",@progbits
	.align	8
	.align		8
.nv.constant4:
        /*0000*/ 	.dword	cnt
	.align		8
        /*0008*/ 	.dword	colls
	.align		8
        /*0010*/ 	.dword	_ZN34_INTERNAL_0644ea14_4_k_cu_270db8444cuda3std3__45__cpo5beginE
	.align		8
        /*0018*/ 	.dword	_ZN34_INTERNAL_0644ea14_4_k_cu_270db8444cuda3std3__45__cpo3endE
	.align		8
        /*0020*/ 	.dword	_ZN34_INTERNAL_0644ea14_4_k_cu_270db8444cuda3std3__45__cpo6cbeginE
	.align		8
        /*0028*/ 	.dword	_ZN34_INTERNAL_0644ea14_4_k_cu_270db8444cuda3std3__45__cpo4cendE
	.align		8
        /*0030*/ 	.dword	_ZN34_INTERNAL_0644ea14_4_k_cu_270db8444cuda3std3__45__cpo6rbeginE
	.align		8
        /*0038*/ 	.dword	_ZN34_INTERNAL_0644ea14_4_k_cu_270db8444cuda3std3__45__cpo4rendE
	.align		8
        /*0040*/ 	.dword	_ZN34_INTERNAL_0644ea14_4_k_cu_270db8444cuda3std3__45__cpo7crbeginE
	.align		8
        /*0048*/ 	.dword	_ZN34_INTERNAL_0644ea14_4_k_cu_270db8444cuda3std3__45__cpo5crendE
	.align		8
        /*0050*/ 	.dword	_ZN34_INTERNAL_0644ea14_4_k_cu_270db8444cuda3std3__436_GLOBAL__N__0644ea14_4_k_cu_270db8446ignoreE
	.align		8
        /*0058*/ 	.dword	_ZN34_INTERNAL_0644ea14_4_k_cu_270db8444cuda3std3__419piecewise_constructE
	.align		8
        /*0060*/ 	.dword	_ZN34_INTERNAL_0644ea14_4_k_cu_270db8444cuda3std3__48in_placeE
	.align		8
        /*0068*/ 	.dword	_ZN34_INTERNAL_0644ea14_4_k_cu_270db8444cuda3std3__420unreachable_sentinelE
	.align		8
        /*0070*/ 	.dword	_ZN34_INTERNAL_0644ea14_4_k_cu_270db8444cuda3std3__47nulloptE
	.align		8
        /*0078*/ 	.dword	_ZN34_INTERNAL_0644ea14_4_k_cu_270db8444cuda3std3__48unexpectE
	.align		8
        /*0080*/ 	.dword	_ZN34_INTERNAL_0644ea14_4_k_cu_270db8444cuda3std6ranges3__45__cpo4swapE
	.align		8
        /*0088*/ 	.dword	_ZN34_INTERNAL_0644ea14_4_k_cu_270db8444cuda3std6ranges3__45__cpo9iter_moveE
	.align		8
        /*0090*/ 	.dword	_ZN34_INTERNAL_0644ea14_4_k_cu_270db8444cuda3std6ranges3__45__cpo5beginE
	.align		8
        /*0098*/ 	.dword	_ZN34_INTERNAL_0644ea14_4_k_cu_270db8444cuda3std6ranges3__45__cpo3endE
	.align		8
        /*00a0*/ 	.dword	_ZN34_INTERNAL_0644ea14_4_k_cu_270db8444cuda3std6ranges3__45__cpo6cbeginE
	.align		8
        /*00a8*/ 	.dword	_ZN34_INTERNAL_0644ea14_4_k_cu_270db8444cuda3std6ranges3__45__cpo4cendE
	.align		8
        /*00b0*/ 	.dword	_ZN34_INTERNAL_0644ea14_4_k_cu_270db8444cuda3std6ranges3__45__cpo7advanceE
	.align		8
        /*00b8*/ 	.dword	_ZN34_INTERNAL_0644ea14_4_k_cu_270db8444cuda3std6ranges3__45__cpo9iter_swapE
	.align		8
        /*00c0*/ 	.dword	_ZN34_INTERNAL_0644ea14_4_k_cu_270db8444cuda3std6ranges3__45__cpo4nextE
	.align		8
        /*00c8*/ 	.dword	_ZN34_INTERNAL_0644ea14_4_k_cu_270db8444cuda3std6ranges3__45__cpo4prevE
	.align		8
        /*00d0*/ 	.dword	_ZN34_INTERNAL_0644ea14_4_k_cu_270db8444cuda3std6ranges3__45__cpo4dataE
	.align		8
        /*00d8*/ 	.dword	_ZN34_INTERNAL_0644ea14_4_k_cu_270db8444cuda3std6ranges3__45__cpo5cdataE
	.align		8
        /*00e0*/ 	.dword	_ZN34_INTERNAL_0644ea14_4_k_cu_270db8444cuda3std6ranges3__45__cpo4sizeE
	.align		8
        /*00e8*/ 	.dword	_ZN34_INTERNAL_0644ea14_4_k_cu_270db8444cuda3std6ranges3__45__cpo5ssizeE
	.align		8
        /*00f0*/ 	.dword	_ZN34_INTERNAL_0644ea14_4_k_cu_270db8444cuda3std6ranges3__45__cpo8distanceE
	.align		8
        /*00f8*/ 	.dword	_ZN34_INTERNAL_0644ea14_4_k_cu_270db8446thrust24THRUST_300001_SM_1000_NS8cuda_cub3parE
	.align		8
        /*0100*/ 	.dword	_ZN34_INTERNAL_0644ea14_4_k_cu_270db8446thrust24THRUST_300001_SM_1000_NS8cuda_cub10par_nosyncE
	.align		8
        /*0108*/ 	.dword	_ZN34_INTERNAL_0644ea14_4_k_cu_270db8446thrust24THRUST_300001_SM_1000_NS6system6detail10sequential3seqE
	.align		8
        /*0110*/ 	.dword	_ZN34_INTERNAL_0644ea14_4_k_cu_270db8446thrust24THRUST_300001_SM_1000_NS12placeholders2_1E
	.align		8
        /*0118*/ 	.dword	_ZN34_INTERNAL_0644ea14_4_k_cu_270db8446thrust24THRUST_300001_SM_1000_NS12placeholders2_2E
	.align		8
        /*0120*/ 	.dword	_ZN34_INTERNAL_0644ea14_4_k_cu_270db8446thrust24THRUST_300001_SM_1000_NS12placeholders2_3E
	.align		8
        /*0128*/ 	.dword	_ZN34_INTERNAL_0644ea14_4_k_cu_270db8446thrust24THRUST_300001_SM_1000_NS12placeholders2_4E
	.align		8
        /*0130*/ 	.dword	_ZN34_INTERNAL_0644ea14_4_k_cu_270db8446thrust24THRUST_300001_SM_1000_NS12placeholders2_5E
	.align		8
        /*0138*/ 	.dword	_ZN34_INTERNAL_0644ea14_4_k_cu_270db8446thrust24THRUST_300001_SM_1000_NS12placeholders2_6E
	.align		8
        /*0140*/ 	.dword	_ZN34_INTERNAL_0644ea14_4_k_cu_270db8446thrust24THRUST_300001_SM_1000_NS12placeholders2_7E
	.align		8
        /*0148*/ 	.dword	_ZN34_INTERNAL_0644ea14_4_k_cu_270db8446thrust24THRUST_300001_SM_1000_NS12placeholders2_8E
	.align		8
        /*0150*/ 	.dword	_ZN34_INTERNAL_0644ea14_4_k_cu_270db8446thrust24THRUST_300001_SM_1000_NS12placeholders2_9E
	.align		8
        /*0158*/ 	.dword	_ZN34_INTERNAL_0644ea14_4_k_cu_270db8446thrust24THRUST_300001_SM_1000_NS12placeholders3_10E
	.align		8
        /*0160*/ 	.dword	_ZN34_INTERNAL_0644ea14_4_k_cu_270db8446thrust24THRUST_300001_SM_1000_NS3seqE


//--------------------- .text._ZN3cub18CUB_300001_SM_10006detail8for_each13static_kernelINS2_12policy_hub_t12policy_500_tEmN6thrust24THRUST_300001_SM_1000_NS8cuda_cub20__uninitialized_fill7functorINS7_10device_ptrI8ParticleEESC_EEEEvT0_T1_ --------------------------
	.section	.text._ZN3cub18CUB_300001_SM_10006detail8for_each13static_kernelINS2_12policy_hub_t12policy_500_tEmN6thrust24THRUST_300001_SM_1000_NS8cuda_cub20__uninitialized_fill7functorINS7_10device_ptrI8ParticleEESC_EEEEvT0_T1_,"ax",@progbits
	.align	128
        .global         _ZN3cub18CUB_300001_SM_10006detail8for_each13static_kernelINS2_12policy_hub_t12policy_500_tEmN6thrust24THRUST_300001_SM_1000_NS8cuda_cub20__uninitialized_fill7functorINS7_10device_ptrI8ParticleEESC_EEEEvT0_T1_
        .type           _ZN3cub18CUB_300001_SM_10006detail8for_each13static_kernelINS2_12policy_hub_t12policy_500_tEmN6thrust24THRUST_300001_SM_1000_NS8cuda_cub20__uninitialized_fill7functorINS7_10device_ptrI8ParticleEESC_EEEEvT0_T1_,@function
        .size           _ZN3cub18CUB_300001_SM_10006detail8for_each13static_kernelINS2_12policy_hub_t12policy_500_tEmN6thrust24THRUST_300001_SM_1000_NS8cuda_cub20__uninitialized_fill7functorINS7_10device_ptrI8ParticleEESC_EEEEvT0_T1_,(.L_x_87 - _ZN3cub18CUB_300001_SM_10006detail8for_each13static_kernelINS2_12policy_hub_t12policy_500_tEmN6thrust24THRUST_300001_SM_1000_NS8cuda_cub20__uninitialized_fill7functorINS7_10device_ptrI8ParticleEESC_EEEEvT0_T1_)
        .other          _ZN3cub18CUB_300001_SM_10006detail8for_each13static_kernelINS2_12policy_hub_t12policy_500_tEmN6thrust24THRUST_300001_SM_1000_NS8cuda_cub20__uninitialized_fill7functorINS7_10device_ptrI8ParticleEESC_EEEEvT0_T1_,@"STO_CUDA_ENTRY STV_DEFAULT"
_ZN3cub18CUB_300001_SM_10006detail8for_each13static_kernelINS2_12policy_hub_t12policy_500_tEmN6thrust24THRUST_300001_SM_1000_NS8cuda_cub20__uninitialized_fill7functorINS7_10device_ptrI8ParticleEESC_EEEEvT0_T1_:
.text._ZN3cub18CUB_300001_SM_10006detail8for_each13static_kernelINS2_12policy_hub_t12policy_500_tEmN6thrust24THRUST_300001_SM_1000_NS8cuda_cub20__uninitialized_fill7functorINS7_10device_ptrI8ParticleEESC_EEEEvT0_T1_:
[----:B------:R-:W-:Y:S08]  /*0000*/  LDC R1, c[0x0][0x37c] ;  /* 0x0000df00ff017b82 */ /* 0x000ff00000000800 */
[----:B------:R-:W0:Y:S01]  /*0010*/  S2UR UR4, SR_CTAID.X ;  /* 0x00000000000479c3 */ /* 0x000e220000002500 */
[----:B------:R-:W1:Y:S01]  /*0020*/  LDCU.64 UR6, c[0x0][0x380] ;  /* 0x00007000ff0677ac */ /* 0x000e620008000a00 */
[----:B------:R-:W2:Y:S01]  /*0030*/  LDCU.64 UR8, c[0x0][0x358] ;  /* 0x00006b00ff0877ac */ /* 0x000ea20008000a00 */
[----:B0-----:R-:W-:-:S04]  /*0040*/  UIMAD.WIDE.U32 UR4, UR4, 0x200, URZ ;  /* 0x00000200040478a5 */ /* 0x001fc8000f8e00ff */
[----:B-1----:R-:W-:-:S04]  /*0050*/  UIADD3 UR6, UP0, UPT, -UR4, UR6, URZ ;  /* 0x0000000604067290 */ /* 0x002fc8000ff1e1ff */
[----:B------:R-:W-:Y:S02]  /*0060*/  UIADD3.X UR7, UPT, UPT, ~UR5, UR7, URZ, UP0, !UPT ;  /* 0x0000000705077290 */ /* 0x000fe400087fe5ff */
[----:B------:R-:W-:-:S04]  /*0070*/  UISETP.GE.U32.AND UP0, UPT, UR6, 0x200, UPT ;  /* 0x000002000600788c */ /* 0x000fc8000bf06070 */
[----:B------:R-:W-:-:S09]  /*0080*/  UISETP.GE.U32.AND.EX UP0, UPT, UR7, URZ, UPT, UP0 ;  /* 0x000000ff0700728c */ /* 0x000fd2000bf06100 */
[----:B--2---:R-:W-:Y:S05]  /*0090*/  BRA.U !UP0, `(.L_x_0) ;  /* 0x00000001088c7547 */ /* 0x004fea000b800000 */
[----:B------:R-:W0:Y:S01]  /*00a0*/  S2R R0, SR_TID.X ;  /* 0x0000000000007919 */ /* 0x000e220000002100 */
[----:B------:R-:W1:Y:S08]  /*00b0*/  LDC.64 R14, c[0x0][0x388] ;  /* 0x0000e200ff0e7b82 */ /* 0x000e700000000a00 */
[----:B------:R-:W2:Y:S08]  /*00c0*/  LDC.64 R4, c[0x0][0x390] ;  /* 0x0000e400ff047b82 */ /* 0x000eb00000000a00 */
[----:B------:R-:W3:Y:S08]  /*00d0*/  LDC.64 R2, c[0x0][0x398] ;  /* 0x0000e600ff027b82 */ /* 0x000ef00000000a00 */
[----:B------:R-:W4:Y:S01]  /*00e0*/  LDC.64 R6, c[0x0][0x3a0] ;  /* 0x0000e800ff067b82 */ /* 0x000f220000000a00 */
[----:B0-----:R-:W-:-:S07]  /*00f0*/  IADD3 R17, P0, PT, R0, UR4, RZ ;  /* 0x0000000400117c10 */ /* 0x001fce000ff1e0ff */
[----:B------:R-:W0:Y:S01]  /*0100*/  LDC.64 R12, c[0x0][0x3a8] ;  /* 0x0000ea00ff0c7b82 */ /* 0x000e220000000a00 */
[----:B-1----:R-:W-:-:S07]  /*0110*/  IMAD.WIDE.U32 R14, R17, 0x48, R14 ;  /* 0x00000048110e7825 */ /* 0x002fce00078e000e */
[----:B------:R-:W1:Y:S01]  /*0120*/  LDC.64 R10, c[0x0][0x3b0] ;  /* 0x0000ec00ff0a7b82 */ /* 0x000e620000000a00 */
[----:B------:R-:W-:-:S04]  /*0130*/  IMAD.X R0, RZ, RZ, UR5, P0 ;  /* 0x00000005ff007e24 */ /* 0x000fc800080e06ff */
[----:B------:R-:W-:-:S03]  /*0140*/  IMAD R23, R0, 0x48, RZ ;  /* 0x0000004800177824 */ /* 0x000fc600078e02ff */
[----:B------:R-:W5:Y:S02]  /*0150*/  LDC.64 R8, c[0x0][0x3b8] ;  /* 0x0000ee00ff087b82 */ /* 0x000f640000000a00 */
[----:B------:R-:W-:-:S05]  /*0160*/  IADD3 R15, PT, PT, R15, R23, RZ ;  /* 0x000000170f0f7210 */ /* 0x000fca0007ffe0ff */
[----:B--2---:R-:W-:Y:S01]  /*0170*/  STG.E.64 desc[UR8][R14.64], R4 ;  /* 0x000000040e007986 */ /* 0x004fe2000c101b08 */
[----:B------:R-:W2:Y:S03]  /*0180*/  LDC.64 R16, c[0x0][0x3c0] ;  /* 0x0000f000ff107b82 */ /* 0x000ea60000000a00 */
[----:B------:R-:W-:Y:S04]  /*0190*/  STG.E.64 desc[UR8][R14.64+0x4800], R4 ;  /* 0x004800040e007986 */ /* 0x000fe8000c101b08 */
[----:B---3--:R-:W-:Y:S01]  /*01a0*/  STG.E.64 desc[UR8][R14.64+0x8], R2 ;  /* 0x000008020e007986 */ /* 0x008fe2000c101b08 */
[----:B------:R-:W3:Y:S03]  /*01b0*/  LDC.64 R18, c[0x0][0x3c8] ;  /* 0x0000f200ff127b82 */ /* 0x000ee60000000a00 */
[----:B------:R-:W-:Y:S04]  /*01c0*/  STG.E.64 desc[UR8][R14.64+0x4808], R2 ;  /* 0x004808020e007986 */ /* 0x000fe8000c101b08 */
[----:B----4-:R-:W-:Y:S01]  /*01d0*/  STG.E.64 desc[UR8][R14.64+0x10], R6 ;  /* 0x000010060e007986 */ /* 0x010fe2000c101b08 */
[----:B------:R-:W4:Y:S03]  /*01e0*/  LDC.64 R20, c[0x0][0x3d0] ;  /* 0x0000f400ff147b82 */ /* 0x000f260000000a00 */
[----:B------:R-:W-:Y:S04]  /*01f0*/  STG.E.64 desc[UR8][R14.64+0x4810], R6 ;  /* 0x004810060e007986 */ /* 0x000fe8000c101b08 */
[----:B0-----:R-:W-:Y:S04]  /*0200*/  STG.E.64 desc[UR8][R14.64+0x18], R12 ;  /* 0x0000180c0e007986 */ /* 0x001fe8000c101b08 */
[----:B------:R-:W-:Y:S04]  /*0210*/  STG.E.64 desc[UR8][R14.64+0x4818], R12 ;  /* 0x0048180c0e007986 */ /* 0x000fe8000c101b08 */
[----:B-1----:R-:W-:Y:S04]  /*0220*/  STG.E.64 desc[UR8][R14.64+0x20], R10 ;  /* 0x0000200a0e007986 */ /* 0x002fe8000c101b08 */
[----:B------:R-:W-:Y:S04]  /*0230*/  STG.E.64 desc[UR8][R14.64+0x4820], R10 ;  /* 0x0048200a0e007986 */ /* 0x000fe8000c101b08 */
[----:B-----5:R-:W-:Y:S04]  /*0240*/  STG.E.64 desc[UR8][R14.64+0x28], R8 ;  /* 0x000028080e007986 */ /* 0x020fe8000c101b08 */
[----:B------:R-:W-:Y:S04]  /*0250*/  STG.E.64 desc[UR8][R14.64+0x4828], R8 ;  /* 0x004828080e007986 */ /* 0x000fe8000c101b08 */
[----:B--2---:R-:W-:Y:S04]  /*0260*/  STG.E.64 desc[UR8][R14.64+0x30], R16 ;  /* 0x000030100e007986 */ /* 0x004fe8000c101b08 */
[----:B------:R-:W-:Y:S04]  /*0270*/  STG.E.64 desc[UR8][R14.64+0x4830], R16 ;  /* 0x004830100e007986 */ /* 0x000fe8000c101b08 */
[----:B---3--:R-:W-:Y:S04]  /*0280*/  STG.E.64 desc[UR8][R14.64+0x38], R18 ;  /* 0x000038120e007986 */ /* 0x008fe8000c101b08 */
[----:B------:R-:W-:Y:S04]  /*0290*/  STG.E.64 desc[UR8][R14.64+0x4838], R18 ;  /* 0x004838120e007986 */ /* 0x000fe8000c101b08 */
[----:B----4-:R-:W-:Y:S04]  /*02a0*/  STG.E.64 desc[UR8][R14.64+0x40], R20 ;  /* 0x000040140e007986 */ /* 0x010fe8000c101b08 */
[----:B------:R-:W-:Y:S01]  /*02b0*/  STG.E.64 desc[UR8][R14.64+0x4840], R20 ;  /* 0x004840140e007986 */ /* 0x000fe2000c101b08 */
[----:B------:R-:W-:Y:S05]  /*02c0*/  EXIT ;  /* 0x000000000000794d */ /* 0x000fea0003800000 */
.L_x_0:
[----:B------:R-:W0:Y:S01]  /*02d0*/  S2R R0, SR_TID.X ;  /* 0x0000000000007919 */ /* 0x000e220000002100 */
[----:B------:R-:W1:Y:S01]  /*02e0*/  LDC.64 R2, c[0x0][0x388] ;  /* 0x0000e200ff027b82 */ /* 0x000e620000000a00 */
[----:B------:R-:W-:Y:S01]  /*02f0*/  MOV R6, UR7 ;  /* 0x0000000700067c02 */ /* 0x000fe20008000f00 */
[----:B------:R-:W-:Y:S01]  /*0300*/  BSSY.RECONVERGENT B0, `(.L_x_1) ;  /* 0x000001f000007945 */ /* 0x000fe20003800200 */
[C---:B0-----:R-:W-:Y:S01]  /*0310*/  IADD3 R5, P0, PT, R0.reuse, UR4, RZ ;  /* 0x0000000400057c10 */ /* 0x041fe2000ff1e0ff */
[C---:B------:R-:W-:Y:S01]  /*0320*/  VIADD R4, R0.reuse, 0x100 ;  /* 0x0000010000047836 */ /* 0x040fe20000000000 */
[----:B------:R-:W-:Y:S02]  /*0330*/  ISETP.LT.U32.AND P1, PT, R0, UR6, PT ;  /* 0x0000000600007c0c */ /* 0x000fe4000bf21070 */
[----:B------:R-:W-:Y:S01]  /*0340*/  IADD3.X R0, PT, PT, RZ, UR5, RZ, P0, !PT ;  /* 0x00000005ff007c10 */ /* 0x000fe200087fe4ff */
[----:B-1----:R-:W-:Y:S01]  /*0350*/  IMAD.WIDE.U32 R2, R5, 0x48, R2 ;  /* 0x0000004805027825 */ /* 0x002fe200078e0002 */
[----:B------:R-:W-:-:S03]  /*0360*/  ISETP.LT.U32.AND P0, PT, R4, UR6, PT ;  /* 0x0000000604007c0c */ /* 0x000fc6000bf01070 */
[----:B------:R-:W-:Y:S01]  /*0370*/  IMAD.U32 R4, RZ, RZ, UR7 ;  /* 0x00000007ff047e24 */ /* 0x000fe2000f8e00ff */
[----:B------:R-:W-:Y:S01]  /*0380*/  ISETP.GT.U32.AND.EX P0, PT, R6, RZ, PT, P0 ;  /* 0x000000ff0600720c */ /* 0x000fe20003f04100 */
[----:B------:R-:W-:-:S03]  /*0390*/  IMAD R5, R0, 0x48, RZ ;  /* 0x0000004800057824 */ /* 0x000fc600078e02ff */
[----:B------:R-:W-:Y:S01]  /*03a0*/  ISETP.GT.U32.AND.EX P1, PT, R4, RZ, PT, P1 ;  /* 0x000000ff0400720c */ /* 0x000fe20003f24110 */
[----:B------:R-:W-:-:S12]  /*03b0*/  IMAD.IADD R3, R3, 0x1, R5 ;  /* 0x0000000103037824 */ /* 0x000fd800078e0205 */
[----:B------:R-:W-:Y:S05]  /*03c0*/  @!P1 BRA `(.L_x_2) ;  /* 0x0000000000489947 */ /* 0x000fea0003800000 */
[----:B------:R-:W0:Y:S08]  /*03d0*/  LDC.64 R4, c[0x0][0x390] ;  /* 0x0000e400ff047b82 */ /* 0x000e300000000a00 */
[----:B------:R-:W1:Y:S08]  /*03e0*/  LDC.64 R6, c[0x0][0x398] ;  /* 0x0000e600ff067b82 */ /* 0x000e700000000a00 */
[----:B------:R-:W2:Y:S08]  /*03f0*/  LDC.64 R8, c[0x0][0x3a0] ;  /* 0x0000e800ff087b82 */ /* 0x000eb00000000a00 */
[----:B------:R-:W3:Y:S01]  /*0400*/  LDC.64 R10, c[0x0][0x3a8] ;  /* 0x0000ea00ff0a7b82 */ /* 0x000ee20000000a00 */
[----:B0-----:R0:W-:Y:S07]  /*0410*/  STG.E.64 desc[UR8][R2.64], R4 ;  /* 0x0000000402007986 */ /* 0x0011ee000c101b08 */
[----:B------:R-:W4:Y:S01]  /*0420*/  LDC.64 R12, c[0x0][0x3b0] ;  /* 0x0000ec00ff0c7b82 */ /* 0x000f220000000a00 */
[----:B-1----:R0:W-:Y:S07]  /*0430*/  STG.E.64 desc[UR8][R2.64+0x8], R6 ;  /* 0x0000080602007986 */ /* 0x0021ee000c101b08 */
[----:B------:R-:W1:Y:S01]  /*0440*/  LDC.64 R14, c[0x0][0x3b8] ;  /* 0x0000ee00ff0e7b82 */ /* 0x000e620000000a00 */
[----:B--2---:R0:W-:Y:S07]  /*0450*/  STG.E.64 desc[UR8][R2.64+0x10], R8 ;  /* 0x0000100802007986 */ /* 0x0041ee000c101b08 */
[----:B------:R-:W2:Y:S01]  /*0460*/  LDC.64 R16, c[0x0][0x3c0] ;  /* 0x0000f000ff107b82 */ /* 0x000ea20000000a00 */
[----:B---3--:R0:W-:Y:S07]  /*0470*/  STG.E.64 desc[UR8][R2.64+0x18], R10 ;  /* 0x0000180a02007986 */ /* 0x0081ee000c101b08 */
[----:B------:R-:W3:Y:S01]  /*0480*/  LDC.64 R18, c[0x0][0x3c8] ;  /* 0x0000f200ff127b82 */ /* 0x000ee20000000a00 */
[----:B----4-:R0:W-:Y:S07]  /*0490*/  STG.E.64 desc[UR8][R2.64+0x20], R12 ;  /* 0x0000200c02007986 */ /* 0x0101ee000c101b08 */
[----:B------:R-:W4:Y:S01]  /*04a0*/  LDC.64 R20, c[0x0][0x3d0] ;  /* 0x0000f400ff147b82 */ /* 0x000f220000000a00 */
[----:B-1----:R0:W-:Y:S04]  /*04b0*/  STG.E.64 desc[UR8][R2.64+0x28], R14 ;  /* 0x0000280e02007986 */ /* 0x0021e8000c101b08 */
[----:B--2---:R0:W-:Y:S04]  /*04c0*/  STG.E.64 desc[UR8][R2.64+0x30], R16 ;  /* 0x0000301002007986 */ /* 0x0041e8000c101b08 */
[----:B---3--:R0:W-:Y:S04]  /*04d0*/  STG.E.64 desc[UR8][R2.64+0x38], R18 ;  /* 0x0000381202007986 */ /* 0x0081e8000c101b08 */
[----:B----4-:R0:W-:Y:S02]  /*04e0*/  STG.E.64 desc[UR8][R2.64+0x40], R20 ;  /* 0x0000401402007986 */ /* 0x0101e4000c101b08 */
.L_x_2:
[----:B------:R-:W-:Y:S05]  /*04f0*/  BSYNC.RECONVERGENT B0 ;  /* 0x0000000000007941 */ /* 0x000fea0003800200 */
.L_x_1:
[----:B------:R-:W-:Y:S05]  /*0500*/  @!P0 EXIT ;  /* 0x000000000000894d */ /* 0x000fea0003800000 */
[----:B0-----:R-:W0:Y:S08]  /*0510*/  LDC.64 R4, c[0x0][0x390] ;  /* 0x0000e400ff047b82 */ /* 0x001e300000000a00 */
[----:B------:R-:W1:Y:S08]  /*0520*/  LDC.64 R6, c[0x0][0x398] ;  /* 0x0000e600ff067b82 */ /* 0x000e700000000a00 */
[----:B------:R-:W2:Y:S08]  /*0530*/  LDC.64 R8, c[0x0][0x3a0] ;  /* 0x0000e800ff087b82 */ /* 0x000eb00000000a00 */
[----:B------:R-:W3:Y:S01]  /*0540*/  LDC.64 R10, c[0x0][0x3a8] ;  /* 0x0000ea00ff0a7b82 */ /* 0x000ee20000000a00 */
[----:B0-----:R-:W-:Y:S07]  /*0550*/  STG.E.64 desc[UR8][R2.64+0x4800], R4 ;  /* 0x0048000402007986 */ /* 0x001fee000c101b08 */
[----:B------:R-:W0:Y:S01]  /*0560*/  LDC.64 R12, c[0x0][0x3b0] ;  /* 0x0000ec00ff0c7b82 */ /* 0x000e220000000a00 */
[----:B-1----:R-:W-:Y:S07]  /*0570*/  STG.E.64 desc[UR8][R2.64+0x4808], R6 ;  /* 0x0048080602007986 */ /* 0x002fee000c101b08 */
[----:B------:R-:W1:Y:S01]  /*0580*/  LDC.64 R14, c[0x0][0x3b8] ;  /* 0x0000ee00ff0e7b82 */ /* 0x000e620000000a00 */
[----:B--2---:R-:W-:Y:S07]  /*0590*/  STG.E.64 desc[UR8][R2.64+0x4810], R8 ;  /* 0x0048100802007986 */ /* 0x004fee000c101b08 */
[----:B------:R-:W2:Y:S01]  /*05a0*/  LDC.64 R16, c[0x0][0x3c0] ;  /* 0x0000f000ff107b82 */ /* 0x000ea20000000a00 */
[----:B---3--:R-:W-:Y:S07]  /*05b0*/  STG.E.64 desc[UR8][R2.64+0x4818], R10 ;  /* 0x0048180a02007986 */ /* 0x008fee000c101b08 */
[----:B------:R-:W3:Y:S01]  /*05c0*/  LDC.64 R18, c[0x0][0x3c8] ;  /* 0x0000f200ff127b82 */ /* 0x000ee20000000a00 */
[----:B0-----:R-:W-:Y:S07]  /*05d0*/  STG.E.64 desc[UR8][R2.64+0x4820], R12 ;  /* 0x0048200c02007986 */ /* 0x001fee000c101b08 */
[----:B------:R-:W0:Y:S01]  /*05e0*/  LDC.64 R20, c[0x0][0x3d0] ;  /* 0x0000f400ff147b82 */ /* 0x000e220000000a00 */
[----:B-1----:R-:W-:Y:S04]  /*05f0*/  STG.E.64 desc[UR8][R2.64+0x4828], R14 ;  /* 0x0048280e02007986 */ /* 0x002fe8000c101b08 */
[----:B--2---:R-:W-:Y:S04]  /*0600*/  STG.E.64 desc[UR8][R2.64+0x4830], R16 ;  /* 0x0048301002007986 */ /* 0x004fe8000c101b08 */
[----:B---3--:R-:W-:Y:S04]  /*0610*/  STG.E.64 desc[UR8][R2.64+0x4838], R18 ;  /* 0x0048381202007986 */ /* 0x008fe8000c101b08 */
[----:B0-----:R-:W-:Y:S01]  /*0620*/  STG.E.64 desc[UR8][R2.64+0x4840], R20 ;  /* 0x0048401402007986 */ /* 0x001fe2000c101b08 */
[----:B------:R-:W-:Y:S05]  /*0630*/  EXIT ;  /* 0x000000000000794d */ /* 0x000fea0003800000 */
.L_x_3:
[----:B------:R-:W-:-:S00]  /*0640*/  BRA `(.L_x_3) ;  /* 0xfffffffc00fc7947 */ /* 0x000fc0000383ffff */
[----:B------:R-:W-:-:S00]  /*0650*/  NOP ;  /* 0x0000000000007918 */ /* 0x000fc00000000000 */
        /* <DEDUP_REMOVED lines=10> */
.L_x_87:


//--------------------- .text._ZN3cub18CUB_300001_SM_10006detail11EmptyKernelIvEEvv --------------------------
	.section	.text._ZN3cub18CUB_300001_SM_10006detail11EmptyKernelIvEEvv,"ax",@progbits
	.align	128
        .global         _ZN3cub18CUB_300001_SM_10006detail11EmptyKernelIvEEvv
        .type           _ZN3cub18CUB_300001_SM_10006detail11EmptyKernelIvEEvv,@function
        .size           _ZN3cub18CUB_300001_SM_10006detail11EmptyKernelIvEEvv,(.L_x_88 - _ZN3cub18CUB_300001_SM_10006detail11EmptyKernelIvEEvv)
        .other          _ZN3cub18CUB_300001_SM_10006detail11EmptyKernelIvEEvv,@"STO_CUDA_ENTRY STV_DEFAULT"
_ZN3cub18CUB_300001_SM_10006detail11EmptyKernelIvEEvv:
.text._ZN3cub18CUB_300001_SM_10006detail11EmptyKernelIvEEvv:
[----:B------:R-:W-:Y:S01]  /*0000*/  LDC R1, c[0x0][0x37c] ;  /* 0x0000df00ff017b82 */ /* 0x000fe20000000800 */
[----:B------:R-:W-:Y:S05]  /*0010*/  EXIT ;  /* 0x000000000000794d */ /* 0x000fea0003800000 */
.L_x_4:
        /* <DEDUP_REMOVED lines=14> */
.L_x_88:


//--------------------- .text._Z13simulate_perfllP8Particleld --------------------------
	.section	.text._Z13simulate_perfllP8Particleld,"ax",@progbits
	.align	128
        .global         _Z13simulate_perfllP8Particleld
        .type           _Z13simulate_perfllP8Particleld,@function
        .size           _Z13simulate_perfllP8Particleld,(.L_x_84 - _Z13simulate_perfllP8Particleld)
        .other          _Z13simulate_perfllP8Particleld,@"STO_CUDA_ENTRY STV_DEFAULT"
_Z13simulate_perfllP8Particleld:
.text._Z13simulate_perfllP8Particleld:
[----:B------:R-:W-:Y:S08]  /*0000*/  LDC R1, c[0x0][0x37c] ;  /* 0x0000df00ff017b82 */ /* 0x000ff00000000800 */
[----:B------:R-:W0:Y:S08]  /*0010*/  S2UR UR4, SR_CTAID.X ;  /* 0x00000000000479c3 */ /* 0x000e300000002500 */
[----:B------:R-:W0:Y:S08]  /*0020*/  LDC.64 R2, c[0x0][0x398] ;  /* 0x0000e600ff027b82 */ /* 0x000e300000000a00 */
[----:B------:R-:W1:Y:S01]  /*0030*/  LDC.64 R6, c[0x0][0x380] ;  /* 0x0000e000ff067b82 */ /* 0x000e620000000a00 */
[C---:B0-----:R-:W-:Y:S01]  /*0040*/  IMAD.WIDE.U32 R24, R2.reuse, UR4, RZ ;  /* 0x0000000402187c25 */ /* 0x041fe2000f8e00ff */
[----:B------:R-:W-:-:S03]  /*0050*/  ISETP.LT.U32.AND P1, PT, R2, 0x1, PT ;  /* 0x000000010200780c */ /* 0x000fc60003f21070 */
[----:B------:R-:W-:Y:S01]  /*0060*/  IMAD R4, R3, UR4, R25 ;  /* 0x0000000403047c24 */ /* 0x000fe2000f8e0219 */
[----:B-1----:R-:W-:-:S04]  /*0070*/  ISETP.GE.U32.AND P0, PT, R24, R6, PT ;  /* 0x000000061800720c */ /* 0x002fc80003f06070 */
[----:B------:R-:W-:-:S04]  /*0080*/  ISETP.GE.AND.EX P0, PT, R4, R7, PT, P0 ;  /* 0x000000070400720c */ /* 0x000fc80003f06300 */
[----:B------:R-:W-:-:S13]  /*0090*/  ISETP.LT.OR.EX P0, PT, R3, RZ, P0, P1 ;  /* 0x000000ff0300720c */ /* 0x000fda0000701710 */
[----:B------:R-:W-:Y:S05]  /*00a0*/  @P0 EXIT ;  /* 0x000000000000094d */ /* 0x000fea0003800000 */
[----:B------:R-:W0:Y:S01]  /*00b0*/  S2R R7, SR_TID.X ;  /* 0x0000000000077919 */ /* 0x000e220000002100 */
[----:B------:R-:W1:Y:S01]  /*00c0*/  LDC.64 R8, c[0x0][0x390] ;  /* 0x0000e400ff087b82 */ /* 0x000e620000000a00 */
[----:B------:R-:W2:Y:S01]  /*00d0*/  LDCU.64 UR10, c[0x0][0x388] ;  /* 0x00007100ff0a77ac */ /* 0x000ea20008000a00 */
[----:B------:R-:W-:Y:S01]  /*00e0*/  IMAD.MOV.U32 R11, RZ, RZ, RZ ;  /* 0x000000ffff0b7224 */ /* 0x000fe200078e00ff */
[----:B------:R-:W3:Y:S05]  /*00f0*/  LDCU.64 UR6, c[0x0][0x3a0] ;  /* 0x00007400ff0677ac */ /* 0x000eea0008000a00 */
[----:B------:R-:W3:Y:S01]  /*0100*/  LDC.64 R18, c[0x3][RZ] ;  /* 0x00c00000ff127b82 */ /* 0x000ee20000000a00 */
[----:B------:R-:W4:Y:S01]  /*0110*/  LDCU.64 UR8, c[0x0][0x358] ;  /* 0x00006b00ff0877ac */ /* 0x000f220008000a00 */
[----:B------:R-:W0:Y:S01]  /*0120*/  LDCU.64 UR12, c[0x3][URZ] ;  /* 0x00c00000ff0c77ac */ /* 0x000e220008000a00 */
[----:B------:R-:W0:Y:S01]  /*0130*/  LDCU.64 UR14, c[0x0][0x398] ;  /* 0x00007300ff0e77ac */ /* 0x000e220008000a00 */
[----:B--2---:R-:W2:Y:S01]  /*0140*/  I2F.F64.S64 R20, UR10 ;  /* 0x0000000a00147d12 */ /* 0x004ea20008301c00 */
[----:B------:R-:W1:Y:S01]  /*0150*/  LDCU.64 UR16, c[0x0][0x380] ;  /* 0x00007000ff1077ac */ /* 0x000e620008000a00 */
[----:B0-----:R-:W-:Y:S01]  /*0160*/  IMAD.WIDE.U32 R22, R7, R2, RZ ;  /* 0x0000000207167225 */ /* 0x001fe200078e00ff */
[----:B---3--:R-:W-:-:S03]  /*0170*/  DADD R18, R18, UR6 ;  /* 0x0000000612127e29 */ /* 0x008fc60008000000 */
[C---:B------:R-:W-:Y:S01]  /*0180*/  IMAD R5, R7.reuse, R3, R23 ;  /* 0x0000000307057224 */ /* 0x040fe200078e0217 */
[----:B------:R-:W-:Y:S01]  /*0190*/  IADD3 R7, P0, PT, -R7, UR4, RZ ;  /* 0x0000000407077c10 */ /* 0x000fe2000ff1e1ff */
[----:B-1----:R-:W-:-:S04]  /*01a0*/  IMAD.WIDE.U32 R8, R22, 0x48, R8 ;  /* 0x0000004816087825 */ /* 0x002fc800078e0008 */
[----:B------:R-:W-:Y:S01]  /*01b0*/  IMAD R3, R5, 0x48, RZ ;  /* 0x0000004805037824 */ /* 0x000fe200078e02ff */
[----:B------:R-:W-:Y:S01]  /*01c0*/  IADD3 R6, P1, PT, R8, 0x20, RZ ;  /* 0x0000002008067810 */ /* 0x000fe20007f3e0ff */
[----:B------:R-:W-:-:S04]  /*01d0*/  IMAD.X R10, RZ, RZ, -0x1, P0 ;  /* 0xffffffffff0a7424 */ /* 0x000fc800000e06ff */
[----:B------:R-:W-:Y:S02]  /*01e0*/  IMAD.X R8, R9, 0x1, R3, P1 ;  /* 0x0000000109087824 */ /* 0x000fe400008e0603 */
[----:B--2-4-:R-:W-:-:S07]  /*01f0*/  IMAD.MOV.U32 R9, RZ, RZ, RZ ;  /* 0x000000ffff097224 */ /* 0x014fce00078e00ff */
.L_x_33:
[----:B------:R-:W0:Y:S01]  /*0200*/  LDCU.64 UR4, c[0x0][0x380] ;  /* 0x00007000ff0477ac */ /* 0x000e220008000a00 */
[----:B------:R-:W-:Y:S01]  /*0210*/  IADD3 R16, P1, PT, R9, R24, RZ ;  /* 0x0000001809107210 */ /* 0x000fe20007f3e0ff */
[----:B------:R-:W-:Y:S04]  /*0220*/  BSSY B1, `(.L_x_5) ;  /* 0x000017c000017945 */ /* 0x000fe80003800000 */
[----:B------:R-:W-:Y:S02]  /*0230*/  IMAD.X R17, R11, 0x1, R4, P1 ;  /* 0x000000010b117824 */ /* 0x000fe400008e0604 */
[----:B0-----:R-:W-:Y:S02]  /*0240*/  IMAD.U32 R3, RZ, RZ, UR4 ;  /* 0x00000004ff037e24 */ /* 0x001fe4000f8e00ff */
[----:B------:R-:W-:-:S03]  /*0250*/  IMAD.U32 R2, RZ, RZ, UR5 ;  /* 0x00000005ff027e24 */ /* 0x000fc6000f8e00ff */
[----:B------:R-:W-:-:S04]  /*0260*/  ISETP.GE.U32.AND P0, PT, R22, R3, PT ;  /* 0x000000031600720c */ /* 0x000fc80003f06070 */
[----:B------:R-:W-:-:S13]  /*0270*/  ISETP.GE.AND.EX P0, PT, R5, R2, PT, P0 ;  /* 0x000000020500720c */ /* 0x000fda0003f06300 */
[----:B------:R-:W-:Y:S05]  /*0280*/  @P0 BRA `(.L_x_6) ;  /* 0x0000001400d40947 */ /* 0x000fea0003800000 */
[----:B------:R-:W0:Y:S01]  /*0290*/  LDC.64 R26, c[0x0][0x390] ;  /* 0x0000e400ff1a7b82 */ /* 0x000e220000000a00 */
[----:B------:R-:W1:Y:S01]  /*02a0*/  LDCU.64 UR4, c[0x0][0x398] ;  /* 0x00007300ff0477ac */ /* 0x000e620008000a00 */
[----:B------:R-:W-:Y:S01]  /*02b0*/  IADD3 R13, P0, PT, RZ, -R7, RZ ;  /* 0x80000007ff0d7210 */ /* 0x000fe20007f1e0ff */
[----:B------:R-:W-:Y:S01]  /*02c0*/  IMAD R3, R17, 0x48, RZ ;  /* 0x0000004811037824 */ /* 0x000fe200078e02ff */
[----:B------:R-:W-:Y:S01]  /*02d0*/  IADD3 R14, P1, PT, RZ, -R9, RZ ;  /* 0x80000009ff0e7210 */ /* 0x000fe20007f3e0ff */
[----:B------:R-:W-:Y:S02]  /*02e0*/  IMAD.MOV.U32 R12, RZ, RZ, RZ ;  /* 0x000000ffff0c7224 */ /* 0x000fe400078e00ff */
[----:B------:R-:W-:Y:S02]  /*02f0*/  IMAD.X R0, RZ, RZ, ~R10, P0 ;  /* 0x000000ffff007224 */ /* 0x000fe400000e0e0a */
[----:B------:R-:W-:Y:S02]  /*0300*/  IMAD.X R15, RZ, RZ, ~R11, P1 ;  /* 0x000000ffff0f7224 */ /* 0x000fe400008e0e0b */
[----:B------:R-:W-:-:S02]  /*0310*/  IMAD.MOV.U32 R44, RZ, RZ, RZ ;  /* 0x000000ffff2c7224 */ /* 0x000fc400078e00ff */
[----:B------:R-:W-:Y:S02]  /*0320*/  IMAD.MOV.U32 R28, RZ, RZ, R6 ;  /* 0x000000ffff1c7224 */ /* 0x000fe400078e0006 */
[----:B------:R-:W-:Y:S02]  /*0330*/  IMAD.MOV.U32 R29, RZ, RZ, R8 ;  /* 0x000000ffff1d7224 */ /* 0x000fe400078e0008 */
[----:B-1----:R-:W-:Y:S02]  /*0340*/  IMAD R0, R0, UR4, RZ ;  /* 0x0000000400007c24 */ /* 0x002fe4000f8e02ff */
[----:B------:R-:W-:-:S04]  /*0350*/  IMAD.WIDE.U32 R14, R13, UR4, R14 ;  /* 0x000000040d0e7c25 */ /* 0x000fc8000f8e000e */
[----:B------:R-:W-:Y:S02]  /*0360*/  IMAD R13, R13, UR5, R0 ;  /* 0x000000050d0d7c24 */ /* 0x000fe4000f8e0200 */
[----:B0-----:R-:W-:-:S03]  /*0370*/  IMAD.WIDE.U32 R26, R16, 0x48, R26 ;  /* 0x00000048101a7825 */ /* 0x001fc600078e001a */
[----:B------:R-:W-:Y:S01]  /*0380*/  IADD3 R13, PT, PT, R15, R13, RZ ;  /* 0x0000000d0f0d7210 */ /* 0x000fe20007ffe0ff */
[----:B------:R-:W-:-:S07]  /*0390*/  IMAD.IADD R27, R27, 0x1, R3 ;  /* 0x000000011b1b7824 */ /* 0x000fce00078e0203 */
.L_x_32:
[----:B------:R-:W-:Y:S01]  /*03a0*/  IADD3 R0, P1, PT, R12, R14, RZ ;  /* 0x0000000e0c007210 */ /* 0x000fe20007f3e0ff */
[----:B------:R-:W-:Y:S05]  /*03b0*/  YIELD ;  /* 0x0000000000007946 */ /* 0x000fea0003800000 */
[----:B------:R-:W-:Y:S01]  /*03c0*/  ISETP.NE.U32.AND P0, PT, R0, RZ, PT ;  /* 0x000000ff0000720c */ /* 0x000fe20003f05070 */
[----:B------:R-:W-:Y:S01]  /*03d0*/  IMAD.X R0, R44, 0x1, R13, P1 ;  /* 0x000000012c007824 */ /* 0x000fe200008e060d */
[----:B------:R-:W-:Y:S01]  /*03e0*/  IADD3 R45, P1, PT, R12, R22, RZ ;  /* 0x000000160c2d7210 */ /* 0x000fe20007f3e0ff */
[----:B------:R-:W-:Y:S03]  /*03f0*/  BSSY.RECONVERGENT B0, `(.L_x_7) ;  /* 0x0000151000007945 */ /* 0x000fe60003800200 */
[----:B------:R-:W-:Y:S01]  /*0400*/  ISETP.NE.AND.EX P0, PT, R0, RZ, PT, P0 ;  /* 0x000000ff0000720c */ /* 0x000fe20003f05300 */
[----:B------:R-:W-:-:S12]  /*0410*/  IMAD.X R47, R44, 0x1, R5, P1 ;  /* 0x000000012c2f7824 */ /* 0x000fd800008e0605 */
[----:B------:R-:W-:Y:S05]  /*0420*/  @P0 BRA `(.L_x_8) ;  /* 0x00000008009c0947 */ /* 0x000fea0003800000 */
[----:B------:R-:W2:Y:S04]  /*0430*/  LDG.E.64 R40, desc[UR8][R26.64+0x18] ;  /* 0x000018081a287981 */ /* 0x000ea8000c1e1b00 */
[----:B------:R0:W5:Y:S01]  /*0440*/  LDG.E.64 R2, desc[UR8][R26.64+0x10] ;  /* 0x000010081a027981 */ /* 0x000162000c1e1b00 */
[----:B------:R-:W-:Y:S01]  /*0450*/  UMOV UR4, 0xe2308c3a ;  /* 0xe2308c3a00047882 */ /* 0x000fe20000000000 */
[----:B------:R-:W-:Y:S01]  /*0460*/  UMOV UR5, 0x3e45798e ;  /* 0x3e45798e00057882 */ /* 0x000fe20000000000 */
[----:B------:R-:W-:Y:S01]  /*0470*/  BSSY.RECONVERGENT B2, `(.L_x_9) ;  /* 0x000003b000027945 */ /* 0x000fe20003800200 */
[----:B--2---:R-:W-:-:S14]  /*0480*/  DSETP.GT.AND P0, PT, R40, UR4, PT ;  /* 0x0000000428007e2a */ /* 0x004fdc000bf04000 */
[----:B0-----:R-:W-:Y:S05]  /*0490*/  @!P0 BRA `(.L_x_10) ;  /* 0x00000000006c8947 */ /* 0x001fea0003800000 */
[----:B------:R-:W2:Y:S01]  /*04a0*/  LDG.E.64 R30, desc[UR8][R26.64] ;  /* 0x000000081a1e7981 */ /* 0x000ea2000c1e1b00 */
[----:B------:R-:W0:Y:S01]  /*04b0*/  MUFU.RCP64H R37, R41 ;  /* 0x0000002900257308 */ /* 0x000e220000001800 */
[----:B------:R-:W-:Y:S01]  /*04c0*/  IMAD.MOV.U32 R36, RZ, RZ, 0x1 ;  /* 0x00000001ff247424 */ /* 0x000fe200078e00ff */
[----:B-----5:R-:W-:Y:S01]  /*04d0*/  DADD R34, R20, -R2 ;  /* 0x0000000014227229 */ /* 0x020fe20000000802 */
[----:B------:R-:W-:Y:S04]  /*04e0*/  BSSY.RECONVERGENT B3, `(.L_x_11) ;  /* 0x0000013000037945 */ /* 0x000fe80003800200 */
[----:B0-----:R-:W-:-:S08]  /*04f0*/  DFMA R32, -R40, R36, 1 ;  /* 0x3ff000002820742b */ /* 0x001fd00000000124 */
[----:B------:R-:W-:-:S08]  /*0500*/  DFMA R32, R32, R32, R32 ;  /* 0x000000202020722b */ /* 0x000fd00000000020 */
[----:B------:R-:W-:-:S08]  /*0510*/  DFMA R36, R36, R32, R36 ;  /* 0x000000202424722b */ /* 0x000fd00000000024 */
[----:B------:R-:W-:-:S08]  /*0520*/  DFMA R32, -R40, R36, 1 ;  /* 0x3ff000002820742b */ /* 0x000fd00000000124 */
[----:B------:R-:W-:Y:S02]  /*0530*/  DFMA R36, R36, R32, R36 ;  /* 0x000000202424722b */ /* 0x000fe40000000024 */
[----:B--2---:R-:W-:-:S08]  /*0540*/  DADD R30, R34, -R30 ;  /* 0x00000000221e7229 */ /* 0x004fd0000000081e */
[----:B------:R-:W-:-:S08]  /*0550*/  DMUL R32, |R30|, R36 ;  /* 0x000000241e207228 */ /* 0x000fd00000000200 */
[----:B------:R-:W-:-:S08]  /*0560*/  DFMA R34, -R40, R32, |R30| ;  /* 0x000000202822722b */ /* 0x000fd0000000051e */
[----:B------:R-:W-:Y:S02]  /*0570*/  DFMA R32, R36, R34, R32 ;  /* 0x000000222420722b */ /* 0x000fe40000000020 */
[----:B------:R-:W-:-:S08]  /*0580*/  DADD R36, -RZ, |R30| ;  /* 0x00000000ff247229 */ /* 0x000fd0000000051e */
[----:B------:R-:W-:Y:S02]  /*0590*/  FFMA R0, RZ, R41, R33 ;  /* 0x00000029ff007223 */ /* 0x000fe40000000021 */
[----:B------:R-:W-:-:S03]  /*05a0*/  FSETP.GEU.AND P1, PT, |R37|, 6.5827683646048100446e-37, PT ;  /* 0x036000002500780b */ /* 0x000fc60003f2e200 */
[----:B------:R-:W-:-:S13]  /*05b0*/  FSETP.GT.AND P0, PT, |R0|, 1.469367938527859385e-39, PT ;  /* 0x001000000000780b */ /* 0x000fda0003f04200 */
[----:B------:R-:W-:Y:S05]  /*05c0*/  @P0 BRA P1, `(.L_x_12) ;  /* 0x0000000000100947 */ /* 0x000fea0000800000 */
[----:B------:R-:W-:-:S07]  /*05d0*/  MOV R0, 0x5f0 ;  /* 0x000005f000007802 */ /* 0x000fce0000000f00 */
[----:B------:R-:W-:Y:S05]  /*05e0*/  CALL.REL.NOINC `($__internal_0_$__cuda_sm20_div_rn_f64_full) ;  /* 0x00000014002c7944 */ /* 0x000fea0003c00000 */
[----:B------:R-:W-:Y:S02]  /*05f0*/  IMAD.MOV.U32 R32, RZ, RZ, R54 ;  /* 0x000000ffff207224 */ /* 0x000fe400078e0036 */
[----:B------:R-:W-:-:S07]  /*0600*/  IMAD.MOV.U32 R33, RZ, RZ, R55 ;  /* 0x000000ffff217224 */ /* 0x000fce00078e0037 */
.L_x_12:
[----:B------:R-:W-:Y:S05]  /*0610*/  BSYNC.RECONVERGENT B3 ;  /* 0x0000000000037941 */ /* 0x000fea0003800200 */
.L_x_11:
[----:B------:R-:W-:Y:S02]  /*0620*/  IMAD.MOV.U32 R30, RZ, RZ, R32 ;  /* 0x000000ffff1e7224 */ /* 0x000fe400078e0020 */
[----:B------:R-:W-:Y:S01]  /*0630*/  IMAD.MOV.U32 R31, RZ, RZ, R33 ;  /* 0x000000ffff1f7224 */ /* 0x000fe200078e0021 */
[----:B------:R-:W-:Y:S06]  /*0640*/  BRA `(.L_x_13) ;  /* 0x0000000000747947 */ /* 0x000fec0003800000 */
.L_x_10:
[----:B------:R-:W-:Y:S01]  /*0650*/  UMOV UR4, 0xe2308c3a ;  /* 0xe2308c3a00047882 */ /* 0x000fe20000000000 */
[----:B------:R-:W-:Y:S01]  /*0660*/  UMOV UR5, 0x3e45798e ;  /* 0x3e45798e00057882 */ /* 0x000fe20000000000 */
[----:B------:R-:W-:Y:S01]  /*0670*/  IMAD.MOV.U32 R30, RZ, RZ, -0x1 ;  /* 0xffffffffff1e7424 */ /* 0x000fe200078e00ff */
[----:B------:R-:W-:Y:S01]  /*0680*/  DSETP.GTU.AND P0, PT, R40, -UR4, PT ;  /* 0x8000000428007e2a */ /* 0x000fe2000bf0c000 */
[----:B------:R-:W-:-:S13]  /*0690*/  IMAD.MOV.U32 R31, RZ, RZ, 0x7fefffff ;  /* 0x7fefffffff1f7424 */ /* 0x000fda00078e00ff */
[----:B------:R-:W-:Y:S05]  /*06a0*/  @P0 BRA `(.L_x_13) ;  /* 0x00000000005c0947 */ /* 0x000fea0003800000 */
[----:B------:R-:W2:Y:S01]  /*06b0*/  LDG.E.64 R36, desc[UR8][R26.64] ;  /* 0x000000081a247981 */ /* 0x000ea2000c1e1b00 */
[----:B------:R-:W0:Y:S01]  /*06c0*/  MUFU.RCP64H R31, R41 ;  /* 0x00000029001f7308 */ /* 0x000e220000001800 */
[----:B------:R-:W-:Y:S01]  /*06d0*/  IMAD.MOV.U32 R30, RZ, RZ, 0x1 ;  /* 0x00000001ff1e7424 */ /* 0x000fe200078e00ff */
[----:B------:R-:W-:Y:S05]  /*06e0*/  BSSY.RECONVERGENT B3, `(.L_x_14) ;  /* 0x0000012000037945 */ /* 0x000fea0003800200 */
[----:B0-----:R-:W-:-:S08]  /*06f0*/  DFMA R32, -R40, R30, 1 ;  /* 0x3ff000002820742b */ /* 0x001fd0000000011e */
[----:B------:R-:W-:-:S08]  /*0700*/  DFMA R32, R32, R32, R32 ;  /* 0x000000202020722b */ /* 0x000fd00000000020 */
[----:B------:R-:W-:-:S08]  /*0710*/  DFMA R30, R30, R32, R30 ;  /* 0x000000201e1e722b */ /* 0x000fd0000000001e */
[----:B------:R-:W-:-:S08]  /*0720*/  DFMA R32, -R40, R30, 1 ;  /* 0x3ff000002820742b */ /* 0x000fd0000000011e */
[----:B------:R-:W-:Y:S02]  /*0730*/  DFMA R30, R30, R32, R30 ;  /* 0x000000201e1e722b */ /* 0x000fe4000000001e */
[----:B--2--5:R-:W-:-:S08]  /*0740*/  DADD R36, -R2, R36 ;  /* 0x0000000002247229 */ /* 0x024fd00000000124 */
[----:B------:R-:W-:Y:S02]  /*0750*/  DMUL R34, R30, R36 ;  /* 0x000000241e227228 */ /* 0x000fe40000000000 */
[----:B------:R-:W-:-:S06]  /*0760*/  FSETP.GEU.AND P1, PT, |R37|, 6.5827683646048100446e-37, PT ;  /* 0x036000002500780b */ /* 0x000fcc0003f2e200 */
[----:B------:R-:W-:-:S08]  /*0770*/  DFMA R32, -R40, R34, R36 ;  /* 0x000000222820722b */ /* 0x000fd00000000124 */
[----:B------:R-:W-:-:S10]  /*0780*/  DFMA R30, R30, R32, R34 ;  /* 0x000000201e1e722b */ /* 0x000fd40000000022 */
[----:B------:R-:W-:-:S05]  /*0790*/  FFMA R0, RZ, R41, R31 ;  /* 0x00000029ff007223 */ /* 0x000fca000000001f */
[----:B------:R-:W-:-:S13]  /*07a0*/  FSETP.GT.AND P0, PT, |R0|, 1.469367938527859385e-39, PT ;  /* 0x001000000000780b */ /* 0x000fda0003f04200 */
[----:B------:R-:W-:Y:S05]  /*07b0*/  @P0 BRA P1, `(.L_x_15) ;  /* 0x0000000000100947 */ /* 0x000fea0000800000 */
[----:B------:R-:W-:-:S07]  /*07c0*/  MOV R0, 0x7e0 ;  /* 0x000007e000007802 */ /* 0x000fce0000000f00 */
[----:B------:R-:W-:Y:S05]  /*07d0*/  CALL.REL.NOINC `($__internal_0_$__cuda_sm20_div_rn_f64_full) ;  /* 0x0000001000b07944 */ /* 0x000fea0003c00000 */
[----:B------:R-:W-:Y:S02]  /*07e0*/  IMAD.MOV.U32 R30, RZ, RZ, R54 ;  /* 0x000000ffff1e7224 */ /* 0x000fe400078e0036 */
[----:B------:R-:W-:-:S07]  /*07f0*/  IMAD.MOV.U32 R31, RZ, RZ, R55 ;  /* 0x000000ffff1f7224 */ /* 0x000fce00078e0037 */
.L_x_15:
[----:B------:R-:W-:Y:S05]  /*0800*/  BSYNC.RECONVERGENT B3 ;  /* 0x0000000000037941 */ /* 0x000fea0003800200 */
.L_x_14:
[----:B------:R-:W-:-:S11]  /*0810*/  DADD R30, -RZ, |R30| ;  /* 0x00000000ff1e7229 */ /* 0x000fd6000000051e */
.L_x_13:
[----:B------:R-:W-:Y:S05]  /*0820*/  BSYNC.RECONVERGENT B2 ;  /* 0x0000000000027941 */ /* 0x000fea0003800200 */
.L_x_9:
[----:B------:R-:W2:Y:S01]  /*0830*/  LDG.E.64 R40, desc[UR8][R26.64+0x20] ;  /* 0x000020081a287981 */ /* 0x000ea2000c1e1b00 */
[----:B------:R-:W-:Y:S01]  /*0840*/  UMOV UR4, 0xe2308c3a ;  /* 0xe2308c3a00047882 */ /* 0x000fe20000000000 */
[----:B------:R-:W-:Y:S01]  /*0850*/  UMOV UR5, 0x3e45798e ;  /* 0x3e45798e00057882 */ /* 0x000fe20000000000 */
[----:B------:R-:W-:Y:S01]  /*0860*/  BSSY.RECONVERGENT B2, `(.L_x_16) ;  /* 0x0000039000027945 */ /* 0x000fe20003800200 */
[----:B--2---:R-:W-:-:S14]  /*0870*/  DSETP.GT.AND P0, PT, R40, UR4, PT ;  /* 0x0000000428007e2a */ /* 0x004fdc000bf04000 */
[----:B------:R-:W-:Y:S05]  /*0880*/  @!P0 BRA `(.L_x_17) ;  /* 0x0000000000648947 */ /* 0x000fea0003800000 */
[----:B------:R-:W2:Y:S01]  /*0890*/  LDG.E.64 R32, desc[UR8][R26.64+0x8] ;  /* 0x000008081a207981 */ /* 0x000ea2000c1e1b00 */
[----:B------:R-:W0:Y:S01]  /*08a0*/  MUFU.RCP64H R37, R41 ;  /* 0x0000002900257308 */ /* 0x000e220000001800 */
[----:B------:R-:W-:Y:S01]  /*08b0*/  MOV R36, 0x1 ;  /* 0x0000000100247802 */ /* 0x000fe20000000f00 */
        /* <DEDUP_REMOVED lines=20> */
.L_x_19:
[----:B------:R-:W-:Y:S05]  /*0a00*/  BSYNC.RECONVERGENT B3 ;  /* 0x0000000000037941 */ /* 0x000fea0003800200 */
.L_x_18:
[----:B------:R-:W-:Y:S05]  /*0a10*/  BRA `(.L_x_20) ;  /* 0x0000000000747947 */ /* 0x000fea0003800000 */
.L_x_17:
        /* <DEDUP_REMOVED lines=27> */
.L_x_22:
[----:B------:R-:W-:Y:S05]  /*0bd0*/  BSYNC.RECONVERGENT B3 ;  /* 0x0000000000037941 */ /* 0x000fea0003800200 */
.L_x_21:
[----:B------:R-:W-:-:S11]  /*0be0*/  DADD R32, -RZ, |R2| ;  /* 0x00000000ff207229 */ /* 0x000fd60000000502 */
.L_x_20:
[----:B------:R-:W-:Y:S05]  /*0bf0*/  BSYNC.RECONVERGENT B2 ;  /* 0x0000000000027941 */ /* 0x000fea0003800200 */
.L_x_16:
[----:B------:R-:W-:Y:S01]  /*0c00*/  UMOV UR4, 0xe2308c3a ;  /* 0xe2308c3a00047882 */ /* 0x000fe20000000000 */
[----:B------:R-:W-:Y:S02]  /*0c10*/  UMOV UR5, 0x3e45798e ;  /* 0x3e45798e00057882 */ /* 0x000fe40000000000 */
[----:B-----5:R-:W-:-:S08]  /*0c20*/  DADD R2, R32, UR4 ;  /* 0x0000000420027e29 */ /* 0x020fd00008000000 */
[----:B------:R-:W-:-:S06]  /*0c30*/  DSETP.GT.AND P0, PT, R30, R2, PT ;  /* 0x000000021e00722a */ /* 0x000fcc0003f04000 */
[----:B------:R-:W-:Y:S02]  /*0c40*/  FSEL R2, R32, R30, P0 ;  /* 0x0000001e20027208 */ /* 0x000fe40000000000 */
[----:B------:R-:W-:-:S06]  /*0c50*/  FSEL R3, R33, R31, P0 ;  /* 0x0000001f21037208 */ /* 0x000fcc0000000000 */
[----:B------:R-:W-:-:S08]  /*0c60*/  DADD R30, R2, UR12 ;  /* 0x0000000c021e7e29 */ /* 0x000fd00008000000 */
[----:B------:R-:W-:-:S06]  /*0c70*/  DSETP.GEU.AND P0, PT, R30, RZ, PT ;  /* 0x000000ff1e00722a */ /* 0x000fcc0003f0e000 */
[----:B------:R-:W-:-:S14]  /*0c80*/  DSETP.GT.OR P0, PT, R2, R18, !P0 ;  /* 0x000000120200722a */ /* 0x000fdc0004704400 */
[----:B------:R-:W-:Y:S05]  /*0c90*/  @P0 BRA `(.L_x_23) ;  /* 0x0000000c00180947 */ /* 0x000fea0003800000 */
[----:B------:R-:W0:Y:S01]  /*0ca0*/  S2R R0, SR_LANEID ;  /* 0x0000000000007919 */ /* 0x000e220000000000 */
[----:B------:R-:W-:Y:S01]  /*0cb0*/  VOTEU.ANY UR5, UPT, PT ;  /* 0x0000000000057886 */ /* 0x000fe200038e0100 */
[----:B------:R-:W1:Y:S01]  /*0cc0*/  LDC.64 R32, c[0x4][RZ] ;  /* 0x01000000ff207b82 */ /* 0x000e620000000a00 */
[----:B------:R-:W0:Y:S01]  /*0cd0*/  FLO.U32 R41, UR5 ;  /* 0x0000000500297d00 */ /* 0x000e2200080e0000 */
[----:B------:R-:W-:Y:S01]  /*0ce0*/  UPOPC UR6, UR5 ;  /* 0x00000005000672bf */ /* 0x000fe20008000000 */
[----:B------:R-:W-:-:S03]  /*0cf0*/  UMOV UR4, URZ ;  /* 0x000000ff00047c82 */ /* 0x000fc60008000000 */
[----:B------:R-:W-:-:S04]  /*0d00*/  UIMAD.WIDE.U32 UR6, UR6, 0x1, URZ ;  /* 0x00000001060678a5 */ /* 0x000fc8000f8e00ff */
[----:B------:R-:W-:Y:S02]  /*0d10*/  UIADD3 UR4, UPT, UPT, UR7, UR4, URZ ;  /* 0x0000000407047290 */ /* 0x000fe4000fffe0ff */
[----:B------:R-:W-:Y:S02]  /*0d20*/  IMAD.U32 R37, RZ, RZ, UR7 ;  /* 0x00000007ff257e24 */ /* 0x000fe4000f8e00ff */
[----:B------:R-:W-:Y:S02]  /*0d30*/  IMAD.U32 R36, RZ, RZ, UR6 ;  /* 0x00000006ff247e24 */ /* 0x000fe4000f8e00ff */
[----:B------:R-:W-:Y:S01]  /*0d40*/  IMAD.U32 R37, RZ, RZ, UR4 ;  /* 0x00000004ff257e24 */ /* 0x000fe2000f8e00ff */
[----:B0-----:R-:W-:Y:S01]  /*0d50*/  ISETP.EQ.U32.AND P0, PT, R41, R0, PT ;  /* 0x000000002900720c */ /* 0x001fe20003f02070 */
[----:B------:R-:W0:-:S12]  /*0d60*/  LDC.64 R30, c[0x4][0x8] ;  /* 0x01000200ff1e7b82 */ /* 0x000e180000000a00 */
[----:B-1----:R-:W2:Y:S04]  /*0d70*/  @P0 ATOMG.E.ADD.64.STRONG.GPU PT, R32, desc[UR8][R32.64], R36 ;  /* 0x80000024202009a8 */ /* 0x002ea800081ef508 */
[----:B0-----:R-:W3:Y:S01]  /*0d80*/  LDG.E.64 R30, desc[UR8][R30.64] ;  /* 0x000000081e1e7981 */ /* 0x001ee2000c1e1b00 */
[----:B------:R-:W-:Y:S01]  /*0d90*/  UMOV UR4, URZ ;  /* 0x000000ff00047c82 */ /* 0x000fe20008000000 */
[----:B------:R-:W0:Y:S02]  /*0da0*/  S2R R0, SR_LTMASK ;  /* 0x0000000000007919 */ /* 0x000e240000003900 */
[----:B0-----:R-:W-:-:S04]  /*0db0*/  LOP3.LUT R0, R0, UR5, RZ, 0xc0, !PT ;  /* 0x0000000500007c12 */ /* 0x001fc8000f8ec0ff */
[----:B------:R-:W0:Y:S01]  /*0dc0*/  POPC R39, R0 ;  /* 0x0000000000277309 */ /* 0x000e220000000000 */
[----:B--2---:R-:W-:Y:S04]  /*0dd0*/  SHFL.IDX PT, R34, R32, R41, 0x1f ;  /* 0x00001f2920227589 */ /* 0x004fe800000e0000 */
[----:B------:R-:W0:Y:S02]  /*0de0*/  SHFL.IDX PT, R35, R33, R41, 0x1f ;  /* 0x00001f2921237589 */ /* 0x000e2400000e0000 */
[----:B0-----:R-:W-:-:S04]  /*0df0*/  IMAD.WIDE.U32 R38, R39, 0x1, R34 ;  /* 0x0000000127267825 */ /* 0x001fc800078e0022 */
[----:B------:R-:W-:Y:S01]  /*0e00*/  VIADD R35, R39, UR4 ;  /* 0x0000000427237c36 */ /* 0x000fe20008000000 */
[----:B---3--:R-:W-:Y:S01]  /*0e10*/  LEA R34, P0, R38, R30, 0x5 ;  /* 0x0000001e26227211 */ /* 0x008fe200078028ff */
[----:B------:R-:W-:-:S03]  /*0e20*/  IMAD.MOV.U32 R30, RZ, RZ, -0x1 ;  /* 0xffffffffff1e7424 */ /* 0x000fc600078e00ff */
[----:B------:R-:W-:Y:S02]  /*0e30*/  LEA.HI.X R35, R38, R31, R35, 0x5, P0 ;  /* 0x0000001f26237211 */ /* 0x000fe400000f2c23 */
[----:B------:R-:W-:-:S03]  /*0e40*/  MOV R31, 0xffffffff ;  /* 0xffffffff001f7802 */ /* 0x000fc60000000f00 */
[----:B------:R1:W-:Y:S04]  /*0e50*/  ST.E.64 desc[UR8][R34.64+0x30], R2 ;  /* 0x0000300222007985 */ /* 0x0003e8000c101b08 */
[----:B------:R1:W-:Y:S04]  /*0e60*/  ST.E.64 desc[UR8][R34.64+0x20], R16 ;  /* 0x0000201022007985 */ /* 0x0003e8000c101b08 */
[----:B------:R1:W-:Y:S04]  /*0e70*/  ST.E.64 desc[UR8][R34.64+0x28], R30 ;  /* 0x0000281e22007985 */ /* 0x0003e8000c101b08 */
[----:B------:R1:W-:Y:S01]  /*0e80*/  ST.E.64 desc[UR8][R34.64+0x38], RZ ;  /* 0x000038ff22007985 */ /* 0x0003e2000c101b08 */
[----:B------:R-:W-:Y:S05]  /*0e90*/  BRA `(.L_x_23) ;  /* 0x0000000800987947 */ /* 0x000fea0003800000 */
.L_x_8:
[----:B------:R-:W-:-:S04]  /*0ea0*/  ISETP.GT.U32.AND P0, PT, R16, R45, PT ;  /* 0x0000002d1000720c */ /* 0x000fc80003f04070 */
[----:B------:R-:W-:-:S13]  /*0eb0*/  ISETP.GT.AND.EX P0, PT, R17, R47, PT, P0 ;  /* 0x0000002f1100720c */ /* 0x000fda0003f04300 */
[----:B------:R-:W-:Y:S05]  /*0ec0*/  @P0 BRA `(.L_x_23) ;  /* 0x00000008008c0947 */ /* 0x000fea0003800000 */
[----:B------:R-:W2:Y:S04]  /*0ed0*/  LDG.E.64 R30, desc[UR8][R26.64+0x8] ;  /* 0x000008081a1e7981 */ /* 0x000ea8000c1e1b00 */
[----:B------:R-:W2:Y:S04]  /*0ee0*/  LDG.E.64 R36, desc[UR8][R28.64+-0x18] ;  /* 0xffffe8081c247981 */ /* 0x000ea8000c1e1b00 */
[----:B------:R-:W3:Y:S04]  /*0ef0*/  LDG.E.64 R32, desc[UR8][R26.64] ;  /* 0x000000081a207981 */ /* 0x000ee8000c1e1b00 */
[----:B------:R-:W3:Y:S04]  /*0f00*/  LDG.E.64 R2, desc[UR8][R28.64+-0x20] ;  /* 0xffffe0081c027981 */ /* 0x000ee8000c1e1b00 */
[----:B------:R-:W4:Y:S01]  /*0f10*/  LDG.E.64 R34, desc[UR8][R26.64+0x10] ;  /* 0x000010081a227981 */ /* 0x000f22000c1e1b00 */
[----:B------:R-:W-:Y:S01]  /*0f20*/  BSSY.RECONVERGENT B2, `(.L_x_24) ;  /* 0x0000074000027945 */ /* 0x000fe20003800200 */
[----:B--2---:R-:W-:-:S02]  /*0f30*/  DADD R30, R30, -R36 ;  /* 0x000000001e1e7229 */ /* 0x004fc40000000824 */
[----:B---3--:R-:W-:-:S06]  /*0f40*/  DADD R32, R32, -R2 ;  /* 0x0000000020207229 */ /* 0x008fcc0000000802 */
[----:B------:R-:W-:Y:S01]  /*0f50*/  DMUL R48, R30, R30 ;  /* 0x0000001e1e307228 */ /* 0x000fe20000000000 */
[----:B------:R-:W-:Y:S01]  /*0f60*/  IMAD.MOV.U32 R2, RZ, RZ, -0x1dcf73c6 ;  /* 0xe2308c3aff027424 */ /* 0x000fe200078e00ff */
[----:B----4-:R-:W-:Y:S01]  /*0f70*/  DMUL R36, R34, 4 ;  /* 0x4010000022247828 */ /* 0x010fe20000000000 */
[----:B------:R-:W-:-:S05]  /*0f80*/  IMAD.MOV.U32 R3, RZ, RZ, 0x3e45798e ;  /* 0x3e45798eff037424 */ /* 0x000fca00078e00ff */
[----:B------:R-:W-:Y:S02]  /*0f90*/  DFMA R48, R32, R32, R48 ;  /* 0x000000202030722b */ /* 0x000fe40000000030 */
[----:B------:R-:W-:-:S06]  /*0fa0*/  DMUL R36, R34, R36 ;  /* 0x0000002422247228 */ /* 0x000fcc0000000000 */
[----:B------:R-:W-:-:S08]  /*0fb0*/  DADD R34, R48, R2 ;  /* 0x0000000030227229 */ /* 0x000fd00000000002 */
[----:B------:R-:W-:Y:S01]  /*0fc0*/  DSETP.GEU.AND P0, PT, R34, R36, PT ;  /* 0x000000242200722a */ /* 0x000fe20003f0e000 */
[----:B------:R-:W-:Y:S02]  /*0fd0*/  IMAD.MOV.U32 R34, RZ, RZ, 0x0 ;  /* 0x00000000ff227424 */ /* 0x000fe400078e00ff */
[----:B------:R-:W-:-:S11]  /*0fe0*/  IMAD.MOV.U32 R35, RZ, RZ, -0x40000000 ;  /* 0xc0000000ff237424 */ /* 0x000fd600078e00ff */
[----:B------:R-:W-:Y:S05]  /*0ff0*/  @!P0 BRA `(.L_x_25) ;  /* 0x0000000400988947 */ /* 0x000fea0003800000 */
[----:B------:R-:W2:Y:S04]  /*1000*/  LDG.E.64 R50, desc[UR8][R26.64+0x20] ;  /* 0x000020081a327981 */ /* 0x000ea8000c1e1b00 */
[----:B------:R-:W2:Y:S04]  /*1010*/  LDG.E.64 R42, desc[UR8][R28.64] ;  /* 0x000000081c2a7981 */ /* 0x000ea8000c1e1b00 */
[----:B------:R-:W3:Y:S04]  /*1020*/  LDG.E.64 R40, desc[UR8][R26.64+0x18] ;  /* 0x000018081a287981 */ /* 0x000ee8000c1e1b00 */
[----:B------:R-:W3:Y:S01]  /*1030*/  LDG.E.64 R38, desc[UR8][R28.64+-0x8] ;  /* 0xfffff8081c267981 */ /* 0x000ee2000c1e1b00 */
[----:B------:R-:W-:-:S02]  /*1040*/  DADD R36, R48, -R36 ;  /* 0x0000000030247229 */ /* 0x000fc40000000824 */
[----:B--2---:R-:W-:Y:S02]  /*1050*/  DADD R42, R50, -R42 ;  /* 0x00000000322a7229 */ /* 0x004fe4000000082a */
[----:B---3--:R-:W-:-:S06]  /*1060*/  DADD R38, R40, -R38 ;  /* 0x0000000028267229 */ /* 0x008fcc0000000826 */
[-C--:B------:R-:W-:Y:S02]  /*1070*/  DMUL R40, R42, R42.reuse ;  /* 0x0000002a2a287228 */ /* 0x080fe40000000000 */
[----:B------:R-:W-:-:S06]  /*1080*/  DMUL R42, R30, R42 ;  /* 0x0000002a1e2a7228 */ /* 0x000fcc0000000000 */
[-C--:B------:R-:W-:Y:S02]  /*1090*/  DFMA R30, R38, R38.reuse, R40 ;  /* 0x00000026261e722b */ /* 0x080fe40000000028 */
[----:B------:R-:W-:-:S06]  /*10a0*/  DFMA R32, R32, R38, R42 ;  /* 0x000000262020722b */ /* 0x000fcc000000002a */
[----:B------:R-:W-:-:S08]  /*10b0*/  DMUL R36, R30, R36 ;  /* 0x000000241e247228 */ /* 0x000fd00000000000 */
[----:B------:R-:W-:-:S08]  /*10c0*/  DFMA R36, R32, R32, -R36 ;  /* 0x000000202024722b */ /* 0x000fd00000000824 */
[----:B------:R-:W-:-:S14]  /*10d0*/  DSETP.GTU.AND P0, PT, R36, R2, PT ;  /* 0x000000022400722a */ /* 0x000fdc0003f0c000 */
[----:B------:R-:W-:Y:S05]  /*10e0*/  @!P0 BRA `(.L_x_25) ;  /* 0x00000004005c8947 */ /* 0x000fea0003800000 */
[----:B------:R-:W0:Y:S01]  /*10f0*/  MUFU.RSQ64H R49, R37 ;  /* 0x0000002500317308 */ /* 0x000e220000001c00 */
[----:B------:R-:W-:Y:S01]  /*1100*/  VIADD R48, R37, 0xfcb00000 ;  /* 0xfcb0000025307836 */ /* 0x000fe20000000000 */
[----:B------:R-:W-:Y:S01]  /*1110*/  BSSY.RECONVERGENT B3, `(.L_x_26) ;  /* 0x0000011000037945 */ /* 0x000fe20003800200 */
[----:B------:R-:W-:Y:S02]  /*1120*/  IMAD.MOV.U32 R2, RZ, RZ, 0x0 ;  /* 0x00000000ff027424 */ /* 0x000fe400078e00ff */
[----:B------:R-:W-:Y:S01]  /*1130*/  IMAD.MOV.U32 R3, RZ, RZ, 0x3fd80000 ;  /* 0x3fd80000ff037424 */ /* 0x000fe200078e00ff */
[----:B------:R-:W-:Y:S01]  /*1140*/  ISETP.GE.U32.AND P0, PT, R48, 0x7ca00000, PT ;  /* 0x7ca000003000780c */ /* 0x000fe20003f06070 */
[----:B0-----:R-:W-:-:S08]  /*1150*/  DMUL R34, R48, R48 ;  /* 0x0000003030227228 */ /* 0x001fd00000000000 */
[----:B------:R-:W-:-:S08]  /*1160*/  DFMA R34, R36, -R34, 1 ;  /* 0x3ff000002422742b */ /* 0x000fd00000000822 */
[----:B------:R-:W-:Y:S02]  /*1170*/  DFMA R2, R34, R2, 0.5 ;  /* 0x3fe000002202742b */ /* 0x000fe40000000002 */
[----:B------:R-:W-:-:S08]  /*1180*/  DMUL R40, R48, R34 ;  /* 0x0000002230287228 */ /* 0x000fd00000000000 */
[----:B------:R-:W-:-:S08]  /*1190*/  DFMA R40, R2, R40, R48 ;  /* 0x000000280228722b */ /* 0x000fd00000000030 */
[----:B------:R-:W-:Y:S02]  /*11a0*/  DMUL R38, R36, R40 ;  /* 0x0000002824267228 */ /* 0x000fe40000000000 */
[----:B------:R-:W-:Y:S02]  /*11b0*/  VIADD R43, R41, 0xfff00000 ;  /* 0xfff00000292b7836 */ /* 0x000fe40000000000 */
[----:B------:R-:W-:-:S04]  /*11c0*/  IMAD.MOV.U32 R42, RZ, RZ, R40 ;  /* 0x000000ffff2a7224 */ /* 0x000fc800078e0028 */
[----:B------:R-:W-:-:S08]  /*11d0*/  DFMA R2, R38, -R38, R36 ;  /* 0x800000262602722b */ /* 0x000fd00000000024 */
[----:B------:R-:W-:Y:S01]  /*11e0*/  DFMA R34, R2, R42, R38 ;  /* 0x0000002a0222722b */ /* 0x000fe20000000026 */
[----:B------:R-:W-:Y:S10]  /*11f0*/  @!P0 BRA `(.L_x_27) ;  /* 0x0000000000088947 */ /* 0x000ff40003800000 */
[----:B------:R-:W-:-:S07]  /*1200*/  MOV R0, 0x1220 ;  /* 0x0000122000007802 */ /* 0x000fce0000000f00 */
[----:B------:R-:W-:Y:S05]  /*1210*/  CALL.REL.NOINC `($__internal_1_$__cuda_sm20_dsqrt_rn_f64_mediumpath_v1) ;  /* 0x0000000c008c7944 */ /* 0x000fea0003c00000 */
.L_x_27:
[----:B------:R-:W-:Y:S05]  /*1220*/  BSYNC.RECONVERGENT B3 ;  /* 0x0000000000037941 */ /* 0x000fea0003800200 */
.L_x_26:
[----:B------:R-:W0:Y:S01]  /*1230*/  MUFU.RCP64H R3, R31 ;  /* 0x0000001f00037308 */ /* 0x000e220000001800 */
[----:B------:R-:W-:Y:S01]  /*1240*/  IMAD.MOV.U32 R2, RZ, RZ, 0x1 ;  /* 0x00000001ff027424 */ /* 0x000fe200078e00ff */
[----:B------:R-:W-:Y:S05]  /*1250*/  BSSY.RECONVERGENT B3, `(.L_x_28) ;  /* 0x0000014000037945 */ /* 0x000fea0003800200 */
[----:B0-----:R-:W-:-:S08]  /*1260*/  DFMA R36, -R30, R2, 1 ;  /* 0x3ff000001e24742b */ /* 0x001fd00000000102 */
[----:B------:R-:W-:-:S08]  /*1270*/  DFMA R36, R36, R36, R36 ;  /* 0x000000242424722b */ /* 0x000fd00000000024 */
[----:B------:R-:W-:Y:S02]  /*1280*/  DFMA R2, R2, R36, R2 ;  /* 0x000000240202722b */ /* 0x000fe40000000002 */
[----:B------:R-:W-:-:S06]  /*1290*/  DADD R36, -R32, -R34 ;  /* 0x0000000020247229 */ /* 0x000fcc0000000922 */
[----:B------:R-:W-:-:S04]  /*12a0*/  DFMA R40, -R30, R2, 1 ;  /* 0x3ff000001e28742b */ /* 0x000fc80000000102 */
[----:B------:R-:W-:-:S04]  /*12b0*/  FSETP.GEU.AND P1, PT, |R37|, 6.5827683646048100446e-37, PT ;  /* 0x036000002500780b */ /* 0x000fc80003f2e200 */
[----:B------:R-:W-:-:S08]  /*12c0*/  DFMA R40, R2, R40, R2 ;  /* 0x000000280228722b */ /* 0x000fd00000000002 */
[----:B------:R-:W-:-:S08]  /*12d0*/  DMUL R38, R36, R40 ;  /* 0x0000002824267228 */ /* 0x000fd00000000000 */
[----:B------:R-:W-:-:S08]  /*12e0*/  DFMA R2, -R30, R38, R36 ;  /* 0x000000261e02722b */ /* 0x000fd00000000124 */
[----:B------:R-:W-:-:S10]  /*12f0*/  DFMA R2, R40, R2, R38 ;  /* 0x000000022802722b */ /* 0x000fd40000000026 */
[----:B------:R-:W-:-:S05]  /*1300*/  FFMA R0, RZ, R31, R3 ;  /* 0x0000001fff007223 */ /* 0x000fca0000000003 */
[----:B------:R-:W-:-:S13]  /*1310*/  FSETP.GT.AND P0, PT, |R0|, 1.469367938527859385e-39, PT ;  /* 0x001000000000780b */ /* 0x000fda0003f04200 */
[----:B------:R-:W-:Y:S05]  /*1320*/  @P0 BRA P1, `(.L_x_29) ;  /* 0x0000000000180947 */ /* 0x000fea0000800000 */
[----:B------:R-:W-:Y:S01]  /*1330*/  IMAD.MOV.U32 R40, RZ, RZ, R30 ;  /* 0x000000ffff287224 */ /* 0x000fe200078e001e */
[----:B------:R-:W-:Y:S01]  /*1340*/  MOV R0, 0x1370 ;  /* 0x0000137000007802 */ /* 0x000fe20000000f00 */
[----:B------:R-:W-:-:S07]  /*1350*/  IMAD.MOV.U32 R41, RZ, RZ, R31 ;  /* 0x000000ffff297224 */ /* 0x000fce00078e001f */
[----:B------:R-:W-:Y:S05]  /*1360*/  CALL.REL.NOINC `($__internal_0_$__cuda_sm20_div_rn_f64_full) ;  /* 0x0000000400cc7944 */ /* 0x000fea0003c00000 */
[----:B------:R-:W-:Y:S01]  /*1370*/  MOV R2, R54 ;  /* 0x0000003600027202 */ /* 0x000fe20000000f00 */
[----:B------:R-:W-:-:S07]  /*1380*/  IMAD.MOV.U32 R3, RZ, RZ, R55 ;  /* 0x000000ffff037224 */ /* 0x000fce00078e0037 */
.L_x_29:
[----:B------:R-:W-:Y:S05]  /*1390*/  BSYNC.RECONVERGENT B3 ;  /* 0x0000000000037941 */ /* 0x000fea0003800200 */
.L_x_28:
[----:B------:R-:W0:Y:S01]  /*13a0*/  MUFU.RCP64H R37, R31 ;  /* 0x0000001f00257308 */ /* 0x000e220000001800 */
[----:B------:R-:W-:Y:S01]  /*13b0*/  IMAD.MOV.U32 R36, RZ, RZ, 0x1 ;  /* 0x00000001ff247424 */ /* 0x000fe200078e00ff */
[----:B------:R-:W-:Y:S01]  /*13c0*/  DADD R34, -R32, R34 ;  /* 0x0000000020227229 */ /* 0x000fe20000000122 */
[----:B------:R-:W-:Y:S09]  /*13d0*/  BSSY.RECONVERGENT B3, `(.L_x_30) ;  /* 0x0000016000037945 */ /* 0x000ff20003800200 */
[----:B------:R-:W-:Y:S01]  /*13e0*/  FSETP.GEU.AND P1, PT, |R35|, 6.5827683646048100446e-37, PT ;  /* 0x036000002300780b */ /* 0x000fe20003f2e200 */
[----:B0-----:R-:W-:-:S08]  /*13f0*/  DFMA R38, -R30, R36, 1 ;  /* 0x3ff000001e26742b */ /* 0x001fd00000000124 */
[----:B------:R-:W-:-:S08]  /*1400*/  DFMA R38, R38, R38, R38 ;  /* 0x000000262626722b */ /* 0x000fd00000000026 */
[----:B------:R-:W-:-:S08]  /*1410*/  DFMA R38, R36, R38, R36 ;  /* 0x000000262426722b */ /* 0x000fd00000000024 */
[----:B------:R-:W-:-:S08]  /*1420*/  DFMA R36, -R30, R38, 1 ;  /* 0x3ff000001e24742b */ /* 0x000fd00000000126 */
[----:B------:R-:W-:-:S08]  /*1430*/  DFMA R36, R38, R36, R38 ;  /* 0x000000242624722b */ /* 0x000fd00000000026 */
[----:B------:R-:W-:-:S08]  /*1440*/  DMUL R38, R36, R34 ;  /* 0x0000002224267228 */ /* 0x000fd00000000000 */
[----:B------:R-:W-:-:S08]  /*1450*/  DFMA R32, -R30, R38, R34 ;  /* 0x000000261e20722b */ /* 0x000fd00000000122 */
[----:B------:R-:W-:Y:S02]  /*1460*/  DFMA R36, R36, R32, R38 ;  /* 0x000000202424722b */ /* 0x000fe40000000026 */
[----:B------:R-:W-:-:S08]  /*1470*/  DADD R32, RZ, R2 ;  /* 0x00000000ff207229 */ /* 0x000fd00000000002 */
[----:B------:R-:W-:-:S05]  /*1480*/  FFMA R0, RZ, R31, R37 ;  /* 0x0000001fff007223 */ /* 0x000fca0000000025 */
[----:B------:R-:W-:-:S13]  /*1490*/  FSETP.GT.AND P0, PT, |R0|, 1.469367938527859385e-39, PT ;  /* 0x001000000000780b */ /* 0x000fda0003f04200 */
[----:B------:R-:W-:Y:S05]  /*14a0*/  @P0 BRA P1, `(.L_x_31) ;  /* 0x0000000000200947 */ /* 0x000fea0000800000 */
[----:B------:R-:W-:Y:S01]  /*14b0*/  IMAD.MOV.U32 R36, RZ, RZ, R34 ;  /* 0x000000ffff247224 */ /* 0x000fe200078e0022 */
[----:B------:R-:W-:Y:S01]  /*14c0*/  MOV R0, 0x1510 ;  /* 0x0000151000007802 */ /* 0x000fe20000000f00 */
[----:B------:R-:W-:Y:S02]  /*14d0*/  IMAD.MOV.U32 R37, RZ, RZ, R35 ;  /* 0x000000ffff257224 */ /* 0x000fe400078e0023 */
[----:B------:R-:W-:Y:S02]  /*14e0*/  IMAD.MOV.U32 R40, RZ, RZ, R30 ;  /* 0x000000ffff287224 */ /* 0x000fe400078e001e */
[----:B------:R-:W-:-:S07]  /*14f0*/  IMAD.MOV.U32 R41, RZ, RZ, R31 ;  /* 0x000000ffff297224 */ /* 0x000fce00078e001f */
[----:B------:R-:W-:Y:S05]  /*1500*/  CALL.REL.NOINC `($__internal_0_$__cuda_sm20_div_rn_f64_full) ;  /* 0x0000000400647944 */ /* 0x000fea0003c00000 */
[----:B------:R-:W-:Y:S02]  /*1510*/  IMAD.MOV.U32 R36, RZ, RZ, R54 ;  /* 0x000000ffff247224 */ /* 0x000fe400078e0036 */
[----:B------:R-:W-:-:S07]  /*1520*/  IMAD.MOV.U32 R37, RZ, RZ, R55 ;  /* 0x000000ffff257224 */ /* 0x000fce00078e0037 */
.L_x_31:
[----:B------:R-:W-:Y:S05]  /*1530*/  BSYNC.RECONVERGENT B3 ;  /* 0x0000000000037941 */ /* 0x000fea0003800200 */
.L_x_30:
[----:B------:R-:W2:Y:S04]  /*1540*/  LDG.E.64 R34, desc[UR8][R26.64+0x40] ;  /* 0x000040081a227981 */ /* 0x000ea8000c1e1b00 */
[----:B------:R-:W3:Y:S01]  /*1550*/  LDG.E.64 R30, desc[UR8][R28.64+0x20] ;  /* 0x000020081c1e7981 */ /* 0x000ee2000c1e1b00 */
[----:B------:R-:W-:Y:S01]  /*1560*/  UMOV UR4, 0xe2308c3a ;  /* 0xe2308c3a00047882 */ /* 0x000fe20000000000 */
[----:B------:R-:W-:Y:S01]  /*1570*/  UMOV UR5, 0x3e45798e ;  /* 0x3e45798e00057882 */ /* 0x000fe20000000000 */
[----:B--2---:R-:W-:Y:S01]  /*1580*/  IMAD.MOV.U32 R0, RZ, RZ, R35 ;  /* 0x000000ffff007224 */ /* 0x004fe200078e0023 */
[----:B---3--:R-:W-:Y:S01]  /*1590*/  DSETP.MAX.AND P0, P1, R34, R30, PT ;  /* 0x0000001e2200722a */ /* 0x008fe2000390f000 */
[----:B------:R-:W-:-:S05]  /*15a0*/  IMAD.MOV.U32 R39, RZ, RZ, R31 ;  /* 0x000000ffff277224 */ /* 0x000fca00078e001f */
[----:B------:R-:W-:Y:S02]  /*15b0*/  FSEL R41, R0, R39, P0 ;  /* 0x0000002700297208 */ /* 0x000fe40000000000 */
[----:B------:R-:W-:-:S06]  /*15c0*/  SEL R34, R34, R30, P0 ;  /* 0x0000001e22227207 */ /* 0x000fcc0000000000 */
[----:B------:R-:W-:Y:S01]  /*15d0*/  @P1 LOP3.LUT R41, R39, 0x80000, RZ, 0xfc, !PT ;  /* 0x0008000027291812 */ /* 0x000fe200078efcff */
[----:B------:R-:W-:-:S04]  /*15e0*/  DADD R38, R32, UR4 ;  /* 0x0000000420267e29 */ /* 0x000fc80008000000 */
[----:B------:R-:W-:-:S06]  /*15f0*/  IMAD.MOV.U32 R35, RZ, RZ, R41 ;  /* 0x000000ffff237224 */ /* 0x000fcc00078e0029 */
[----:B------:R-:W-:-:S08]  /*1600*/  DADD R30, R34, UR4 ;  /* 0x00000004221e7e29 */ /* 0x000fd00008000000 */
[----:B------:R-:W-:-:S06]  /*1610*/  DSETP.GEU.AND P0, PT, R30, R36, PT ;  /* 0x000000241e00722a */ /* 0x000fcc0003f0e000 */
[----:B------:R-:W-:-:S14]  /*1620*/  DSETP.LT.AND P0, PT, R38, R34, !P0 ;  /* 0x000000222600722a */ /* 0x000fdc0004701000 */
[----:B------:R-:W-:-:S06]  /*1630*/  @!P0 DSETP.GEU.AND P1, PT, R30, R2, PT ;  /* 0x000000021e00822a */ /* 0x000fcc0003f2e000 */
[----:B------:R-:W-:Y:S02]  /*1640*/  @!P0 FSEL R34, R32, RZ, !P1 ;  /* 0x000000ff20228208 */ /* 0x000fe40004800000 */
[----:B------:R-:W-:-:S07]  /*1650*/  @!P0 FSEL R35, R33, -2, !P1 ;  /* 0xc000000021238808 */ /* 0x000fce0004800000 */
.L_x_25:
[----:B------:R-:W-:Y:S05]  /*1660*/  BSYNC.RECONVERGENT B2 ;  /* 0x0000000000027941 */ /* 0x000fea0003800200 */
.L_x_24:
[C---:B------:R-:W-:Y:S02]  /*1670*/  DADD R2, R34.reuse, UR12 ;  /* 0x0000000c22027e29 */ /* 0x040fe40008000000 */
[----:B------:R-:W-:-:S06]  /*1680*/  DSETP.GT.AND P0, PT, R34, R18, PT ;  /* 0x000000122200722a */ /* 0x000fcc0003f04000 */
[----:B------:R-:W-:-:S14]  /*1690*/  DSETP.LT.OR P0, PT, R2, RZ, P0 ;  /* 0x000000ff0200722a */ /* 0x000fdc0000701400 */
        /* <DEDUP_REMOVED lines=9> */
[----:B------:R-:W-:Y:S01]  /*1730*/  IMAD.U32 R37, RZ, RZ, UR7 ;  /* 0x00000007ff257e24 */ /* 0x000fe2000f8e00ff */
[----:B------:R-:W-:-:S03]  /*1740*/  MOV R36, UR6 ;  /* 0x0000000600247c02 */ /* 0x000fc60008000f00 */
[----:B------:R-:W-:Y:S01]  /*1750*/  IMAD.U32 R37, RZ, RZ, UR4 ;  /* 0x00000004ff257e24 */ /* 0x000fe2000f8e00ff */
[----:B0-----:R-:W-:Y:S01]  /*1760*/  ISETP.EQ.U32.AND P0, PT, R39, R0, PT ;  /* 0x000000002700720c */ /* 0x001fe20003f02070 */
[----:B------:R-:W0:-:S12]  /*1770*/  LDC.64 R2, c[0x4][0x8] ;  /* 0x01000200ff027b82 */ /* 0x000e180000000a00 */
[----:B-1----:R1:W2:Y:S04]  /*1780*/  @P0 ATOMG.E.ADD.64.STRONG.GPU PT, R36, desc[UR8][R30.64], R36 ;  /* 0x800000241e2409a8 */ /* 0x0022a800081ef508 */
[----:B0-----:R-:W3:Y:S01]  /*1790*/  LDG.E.64 R2, desc[UR8][R2.64] ;  /* 0x0000000802027981 */ /* 0x001ee2000c1e1b00 */
[CC--:B------:R-:W-:Y:S01]  /*17a0*/  ISETP.GT.U32.AND P1, PT, R16.reuse, R45.reuse, PT ;  /* 0x0000002d1000720c */ /* 0x0c0fe20003f24070 */
[----:B------:R-:W-:Y:S01]  /*17b0*/  UMOV UR4, URZ ;  /* 0x000000ff00047c82 */ /* 0x000fe20008000000 */
[----:B------:R-:W-:Y:S01]  /*17c0*/  ISETP.LT.U32.AND P0, PT, R16, R45, PT ;  /* 0x0000002d1000720c */ /* 0x000fe20003f01070 */
[----:B------:R-:W0:Y:S01]  /*17d0*/  S2R R0, SR_LTMASK ;  /* 0x0000000000007919 */ /* 0x000e220000003900 */
[CC--:B------:R-:W-:Y:S02]  /*17e0*/  ISETP.GT.AND.EX P1, PT, R17.reuse, R47.reuse, PT, P1 ;  /* 0x0000002f1100720c */ /* 0x0c0fe40003f24310 */
[----:B------:R-:W-:-:S02]  /*17f0*/  ISETP.LT.AND.EX P0, PT, R17, R47, PT, P0 ;  /* 0x0000002f1100720c */ /* 0x000fc40003f01300 */
[----:B-1----:R-:W-:Y:S02]  /*1800*/  SEL R30, R16, R45, P1 ;  /* 0x0000002d101e7207 */ /* 0x002fe40000800000 */
[----:B------:R-:W-:Y:S02]  /*1810*/  SEL R31, R17, R47, P1 ;  /* 0x0000002f111f7207 */ /* 0x000fe40000800000 */
[----:B0-----:R-:W-:-:S04]  /*1820*/  LOP3.LUT R0, R0, UR5, RZ, 0xc0, !PT ;  /* 0x0000000500007c12 */ /* 0x001fc8000f8ec0ff */
[----:B------:R-:W0:Y:S01]  /*1830*/  POPC R41, R0 ;  /* 0x0000000000297309 */ /* 0x000e220000000000 */
[----:B--2---:R1:W-:Y:S04]  /*1840*/  SHFL.IDX PT, R32, R36, R39, 0x1f ;  /* 0x00001f2724207589 */ /* 0x0043e800000e0000 */
[----:B------:R2:W0:Y:S01]  /*1850*/  SHFL.IDX PT, R33, R37, R39, 0x1f ;  /* 0x00001f2725217589 */ /* 0x00042200000e0000 */
[----:B-1----:R-:W-:Y:S02]  /*1860*/  SEL R36, R16, R45, P0 ;  /* 0x0000002d10247207 */ /* 0x002fe40000000000 */
[----:B--2---:R-:W-:Y:S01]  /*1870*/  SEL R37, R17, R47, P0 ;  /* 0x0000002f11257207 */ /* 0x004fe20000000000 */
[----:B0-----:R-:W-:-:S04]  /*1880*/  IMAD.WIDE.U32 R32, R41, 0x1, R32 ;  /* 0x0000000129207825 */ /* 0x001fc800078e0020 */
[----:B------:R-:W-:Y:S01]  /*1890*/  VIADD R33, R33, UR4 ;  /* 0x0000000421217c36 */ /* 0x000fe20008000000 */
[----:B---3--:R-:W-:-:S04]  /*18a0*/  LEA R2, P2, R32, R2, 0x5 ;  /* 0x0000000220027211 */ /* 0x008fc800078428ff */
[----:B------:R-:W-:-:S05]  /*18b0*/  LEA.HI.X R3, R32, R3, R33, 0x5, P2 ;  /* 0x0000000320037211 */ /* 0x000fca00010f2c21 */
[----:B------:R0:W-:Y:S04]  /*18c0*/  ST.E.64 desc[UR8][R2.64+0x30], R34 ;  /* 0x0000302202007985 */ /* 0x0001e8000c101b08 */
[----:B------:R0:W-:Y:S04]  /*18d0*/  ST.E.64 desc[UR8][R2.64+0x20], R30 ;  /* 0x0000201e02007985 */ /* 0x0001e8000c101b08 */
[----:B------:R0:W-:Y:S04]  /*18e0*/  ST.E.64 desc[UR8][R2.64+0x28], R36 ;  /* 0x0000282402007985 */ /* 0x0001e8000c101b08 */
[----:B------:R0:W-:Y:S02]  /*18f0*/  ST.E.64 desc[UR8][R2.64+0x38], RZ ;  /* 0x000038ff02007985 */ /* 0x0001e4000c101b08 */
.L_x_23:
[----:B------:R-:W-:Y:S05]  /*1900*/  BSYNC.RECONVERGENT B0 ;  /* 0x0000000000007941 */ /* 0x000fea0003800200 */
.L_x_7:
[----:B------:R-:W-:Y:S01]  /*1910*/  IADD3 R45, P2, PT, R45, 0x1, RZ ;  /* 0x000000012d2d7810 */ /* 0x000fe20007f5e0ff */
[----:B01----:R-:W-:Y:S01]  /*1920*/  IMAD.U32 R3, RZ, RZ, UR16 ;  /* 0x00000010ff037e24 */ /* 0x003fe2000f8e00ff */
[----:B------:R-:W-:Y:S01]  /*1930*/  IADD3 R12, P1, PT, R12, 0x1, RZ ;  /* 0x000000010c0c7810 */ /* 0x000fe20007f3e0ff */
[----:B------:R-:W-:Y:S01]  /*1940*/  IMAD.U32 R2, RZ, RZ, UR17 ;  /* 0x00000011ff027e24 */ /* 0x000fe2000f8e00ff */
[----:B------:R-:W-:Y:S01]  /*1950*/  IADD3 R28, P3, PT, R28, 0x48, RZ ;  /* 0x000000481c1c7810 */ /* 0x000fe20007f7e0ff */
[----:B------:R-:W-:Y:S01]  /*1960*/  IMAD.X R47, RZ, RZ, R47, P2 ;  /* 0x000000ffff2f7224 */ /* 0x000fe200010e062f */
[----:B------:R-:W-:Y:S01]  /*1970*/  ISETP.GE.U32.AND P0, PT, R45, R3, PT ;  /* 0x000000032d00720c */ /* 0x000fe20003f06070 */
[----:B------:R-:W-:Y:S01]  /*1980*/  IMAD.X R44, RZ, RZ, R44, P1 ;  /* 0x000000ffff2c7224 */ /* 0x000fe200008e062c */
[----:B------:R-:W-:Y:S01]  /*1990*/  ISETP.GE.U32.AND P1, PT, R12, UR14, PT ;  /* 0x0000000e0c007c0c */ /* 0x000fe2000bf26070 */
[----:B------:R-:W-:Y:S01]  /*19a0*/  IMAD.X R29, RZ, RZ, R29, P3 ;  /* 0x000000ffff1d7224 */ /* 0x000fe200018e061d */
[----:B------:R-:W-:-:S02]  /*19b0*/  ISETP.GE.AND.EX P2, PT, R47, R2, PT, P0 ;  /* 0x000000022f00720c */ /* 0x000fc40003f46300 */
[----:B------:R-:W-:-:S13]  /*19c0*/  ISETP.GE.AND.EX P0, PT, R44, UR15, PT, P1 ;  /* 0x0000000f2c007c0c */ /* 0x000fda000bf06310 */
[----:B------:R-:W-:Y:S05]  /*19d0*/  @!P0 BRA !P2, `(.L_x_32) ;  /* 0xffffffe800708947 */ /* 0x000fea000503ffff */
.L_x_6:
[----:B------:R-:W-:Y:S05]  /*19e0*/  BSYNC B1 ;  /* 0x0000000000017941 */ /* 0x000fea0003800000 */
.L_x_5:
[----:B------:R-:W0:Y:S01]  /*19f0*/  LDCU.64 UR4, c[0x0][0x398] ;  /* 0x00007300ff0477ac */ /* 0x000e220008000a00 */
[----:B------:R-:W-:Y:S02]  /*1a00*/  IADD3 R0, P2, PT, R16, 0x1, RZ ;  /* 0x0000000110007810 */ /* 0x000fe40007f5e0ff */
[----:B------:R-:W-:Y:S02]  /*1a10*/  IADD3 R9, P1, PT, R9, 0x1, RZ ;  /* 0x0000000109097810 */ /* 0x000fe40007f3e0ff */
[----:B------:R-:W-:Y:S01]  /*1a20*/  ISETP.GE.U32.AND P0, PT, R0, R3, PT ;  /* 0x000000030000720c */ /* 0x000fe20003f06070 */
[----:B------:R-:W-:Y:S02]  /*1a30*/  IMAD.X R16, RZ, RZ, R17, P2 ;  /* 0x000000ffff107224 */ /* 0x000fe400010e0611 */
[----:B------:R-:W-:-:S03]  /*1a40*/  IMAD.X R11, RZ, RZ, R11, P1 ;  /* 0x000000ffff0b7224 */ /* 0x000fc600008e060b */
[----:B------:R-:W-:Y:S02]  /*1a50*/  ISETP.GE.AND.EX P2, PT, R16, R2, PT, P0 ;  /* 0x000000021000720c */ /* 0x000fe40003f46300 */
[----:B0-----:R-:W-:-:S04]  /*1a60*/  ISETP.GE.U32.AND P1, PT, R9, UR4, PT ;  /* 0x0000000409007c0c */ /* 0x001fc8000bf26070 */
[----:B------:R-:W-:-:S13]  /*1a70*/  ISETP.GE.AND.EX P0, PT, R11, UR5, PT, P1 ;  /* 0x000000050b007c0c */ /* 0x000fda000bf06310 */
[----:B------:R-:W-:Y:S05]  /*1a80*/  @!P0 BRA !P2, `(.L_x_33) ;  /* 0xffffffe400dc8947 */ /* 0x000fea000503ffff */
[----:B------:R-:W-:Y:S05]  /*1a90*/  EXIT ;  /* 0x000000000000794d */ /* 0x000fea0003800000 */
        .weak           $__internal_0_$__cuda_sm20_div_rn_f64_full
        .type           $__internal_0_$__cuda_sm20_div_rn_f64_full,@function
        .size           $__internal_0_$__cuda_sm20_div_rn_f64_full,($__internal_1_$__cuda_sm20_dsqrt_rn_f64_mediumpath_v1 - $__internal_0_$__cuda_sm20_div_rn_f64_full)
$__internal_0_$__cuda_sm20_div_rn_f64_full:
[----:B------:R-:W-:Y:S01]  /*1aa0*/  FSETP.GEU.AND P2, PT, |R37|, 1.469367938527859385e-39, PT ;  /* 0x001000002500780b */ /* 0x000fe20003f4e200 */
[----:B------:R-:W-:Y:S01]  /*1ab0*/  IMAD.MOV.U32 R52, RZ, RZ, 0x1 ;  /* 0x00000001ff347424 */ /* 0x000fe200078e00ff */
[C---:B------:R-:W-:Y:S01]  /*1ac0*/  FSETP.GEU.AND P0, PT, |R41|.reuse, 1.469367938527859385e-39, PT ;  /* 0x001000002900780b */ /* 0x040fe20003f0e200 */
[----:B------:R-:W-:Y:S01]  /*1ad0*/  BSSY.RECONVERGENT B4, `(.L_x_34) ;  /* 0x0000054000047945 */ /* 0x000fe20003800200 */
[----:B------:R-:W-:Y:S02]  /*1ae0*/  LOP3.LUT R38, R41, 0x800fffff, RZ, 0xc0, !PT ;  /* 0x800fffff29267812 */ /* 0x000fe400078ec0ff */
[----:B------:R-:W-:Y:S02]  /*1af0*/  LOP3.LUT R46, R37, 0x7ff00000, RZ, 0xc0, !PT ;  /* 0x7ff00000252e7812 */ /* 0x000fe400078ec0ff */
[----:B------:R-:W-:Y:S01]  /*1b00*/  LOP3.LUT R39, R38, 0x3ff00000, RZ, 0xfc, !PT ;  /* 0x3ff0000026277812 */ /* 0x000fe200078efcff */
[----:B------:R-:W-:Y:S01]  /*1b10*/  IMAD.MOV.U32 R38, RZ, RZ, R40 ;  /* 0x000000ffff267224 */ /* 0x000fe200078e0028 */
[----:B------:R-:W-:-:S02]  /*1b20*/  MOV R48, 0x1ca00000 ;  /* 0x1ca0000000307802 */ /* 0x000fc40000000f00 */
[C---:B------:R-:W-:Y:S01]  /*1b30*/  LOP3.LUT R50, R41.reuse, 0x7ff00000, RZ, 0xc0, !PT ;  /* 0x7ff0000029327812 */ /* 0x040fe200078ec0ff */
[----:B------:R-:W-:Y:S01]  /*1b40*/  @!P2 IMAD.MOV.U32 R54, RZ, RZ, RZ ;  /* 0x000000ffff36a224 */ /* 0x000fe200078e00ff */
[----:B------:R-:W-:Y:S01]  /*1b50*/  @!P2 LOP3.LUT R43, R41, 0x7ff00000, RZ, 0xc0, !PT ;  /* 0x7ff00000292ba812 */ /* 0x000fe200078ec0ff */
[----:B------:R-:W-:Y:S01]  /*1b60*/  @!P0 DMUL R38, R40, 8.98846567431157953865e+307 ;  /* 0x7fe0000028268828 */ /* 0x000fe20000000000 */
[C---:B------:R-:W-:Y:S02]  /*1b70*/  ISETP.GE.U32.AND P1, PT, R46.reuse, R50, PT ;  /* 0x000000322e00720c */ /* 0x040fe40003f26070 */
[----:B------:R-:W-:Y:S02]  /*1b80*/  @!P2 ISETP.GE.U32.AND P3, PT, R46, R43, PT ;  /* 0x0000002b2e00a20c */ /* 0x000fe40003f66070 */
[C---:B------:R-:W-:Y:S01]  /*1b90*/  SEL R43, R48.reuse, 0x63400000, !P1 ;  /* 0x63400000302b7807 */ /* 0x040fe20004800000 */
[----:B------:R-:W0:Y:S01]  /*1ba0*/  MUFU.RCP64H R53, R39 ;  /* 0x0000002700357308 */ /* 0x000e220000001800 */
[----:B------:R-:W-:-:S02]  /*1bb0*/  @!P2 SEL R49, R48, 0x63400000, !P3 ;  /* 0x634000003031a807 */ /* 0x000fc40005800000 */
[--C-:B------:R-:W-:Y:S02]  /*1bc0*/  LOP3.LUT R43, R43, 0x800fffff, R37.reuse, 0xf8, !PT ;  /* 0x800fffff2b2b7812 */ /* 0x100fe400078ef825 */
[----:B------:R-:W-:Y:S01]  /*1bd0*/  @!P2 LOP3.LUT R42, R49, 0x80000000, R37, 0xf8, !PT ;  /* 0x80000000312aa812 */ /* 0x000fe200078ef825 */
[----:B------:R-:W-:Y:S01]  /*1be0*/  IMAD.MOV.U32 R49, RZ, RZ, R46 ;  /* 0x000000ffff317224 */ /* 0x000fe200078e002e */
[----:B------:R-:W-:Y:S02]  /*1bf0*/  @!P0 LOP3.LUT R50, R39, 0x7ff00000, RZ, 0xc0, !PT ;  /* 0x7ff0000027328812 */ /* 0x000fe400078ec0ff */
[----:B------:R-:W-:Y:S01]  /*1c00*/  @!P2 LOP3.LUT R55, R42, 0x100000, RZ, 0xfc, !PT ;  /* 0x001000002a37a812 */ /* 0x000fe200078efcff */
[----:B------:R-:W-:-:S06]  /*1c10*/  IMAD.MOV.U32 R42, RZ, RZ, R36 ;  /* 0x000000ffff2a7224 */ /* 0x000fcc00078e0024 */
[----:B------:R-:W-:Y:S02]  /*1c20*/  @!P2 DFMA R42, R42, 2, -R54 ;  /* 0x400000002a2aa82b */ /* 0x000fe40000000836 */
[----:B0-----:R-:W-:-:S08]  /*1c30*/  DFMA R54, R52, -R38, 1 ;  /* 0x3ff000003436742b */ /* 0x001fd00000000826 */
[----:B------:R-:W-:Y:S01]  /*1c40*/  DFMA R54, R54, R54, R54 ;  /* 0x000000363636722b */ /* 0x000fe20000000036 */
[----:B------:R-:W-:-:S05]  /*1c50*/  @!P2 LOP3.LUT R49, R43, 0x7ff00000, RZ, 0xc0, !PT ;  /* 0x7ff000002b31a812 */ /* 0x000fca00078ec0ff */
[----:B------:R-:W-:Y:S02]  /*1c60*/  VIADD R51, R49, 0xffffffff ;  /* 0xffffffff31337836 */ /* 0x000fe40000000000 */
[----:B------:R-:W-:-:S03]  /*1c70*/  DFMA R52, R52, R54, R52 ;  /* 0x000000363434722b */ /* 0x000fc60000000034 */
[----:B------:R-:W-:Y:S01]  /*1c80*/  ISETP.GT.U32.AND P0, PT, R51, 0x7feffffe, PT ;  /* 0x7feffffe3300780c */ /* 0x000fe20003f04070 */
[----:B------:R-:W-:-:S04]  /*1c90*/  VIADD R51, R50, 0xffffffff ;  /* 0xffffffff32337836 */ /* 0x000fc80000000000 */
[----:B------:R-:W-:Y:S01]  /*1ca0*/  DFMA R56, R52, -R38, 1 ;  /* 0x3ff000003438742b */ /* 0x000fe20000000826 */
[----:B------:R-:W-:-:S07]  /*1cb0*/  ISETP.GT.U32.OR P0, PT, R51, 0x7feffffe, P0 ;  /* 0x7feffffe3300780c */ /* 0x000fce0000704470 */
[----:B------:R-:W-:-:S08]  /*1cc0*/  DFMA R56, R52, R56, R52 ;  /* 0x000000383438722b */ /* 0x000fd00000000034 */
[----:B------:R-:W-:-:S08]  /*1cd0*/  DMUL R54, R56, R42 ;  /* 0x0000002a38367228 */ /* 0x000fd00000000000 */
[----:B------:R-:W-:-:S08]  /*1ce0*/  DFMA R52, R54, -R38, R42 ;  /* 0x800000263634722b */ /* 0x000fd0000000002a */
[----:B------:R-:W-:Y:S01]  /*1cf0*/  DFMA R52, R56, R52, R54 ;  /* 0x000000343834722b */ /* 0x000fe20000000036 */
[----:B------:R-:W-:Y:S10]  /*1d00*/  @P0 BRA `(.L_x_35) ;  /* 0x00000000006c0947 */ /* 0x000ff40003800000 */
[----:B------:R-:W-:-:S04]  /*1d10*/  LOP3.LUT R37, R41, 0x7ff00000, RZ, 0xc0, !PT ;  /* 0x7ff0000029257812 */ /* 0x000fc800078ec0ff */
[CC--:B------:R-:W-:Y:S02]  /*1d20*/  ISETP.GE.U32.AND P0, PT, R46.reuse, R37.reuse, PT ;  /* 0x000000252e00720c */ /* 0x0c0fe40003f06070 */
[----:B------:R-:W-:Y:S02]  /*1d30*/  VIADDMNMX R37, R46, -R37, 0xb9600000, !PT ;  /* 0xb96000002e257446 */ /* 0x000fe40007800925 */
[----:B------:R-:W-:Y:S02]  /*1d40*/  SEL R48, R48, 0x63400000, !P0 ;  /* 0x6340000030307807 */ /* 0x000fe40004000000 */
[----:B------:R-:W-:-:S05]  /*1d50*/  VIMNMX R37, PT, PT, R37, 0x46a00000, PT ;  /* 0x46a0000025257848 */ /* 0x000fca0003fe0100 */
[----:B------:R-:W-:Y:S02]  /*1d60*/  IMAD.IADD R37, R37, 0x1, -R48 ;  /* 0x0000000125257824 */ /* 0x000fe400078e0a30 */
[----:B------:R-:W-:Y:S02]  /*1d70*/  IMAD.MOV.U32 R48, RZ, RZ, RZ ;  /* 0x000000ffff307224 */ /* 0x000fe400078e00ff */
[----:B------:R-:W-:-:S06]  /*1d80*/  VIADD R49, R37, 0x7fe00000 ;  /* 0x7fe0000025317836 */ /* 0x000fcc0000000000 */
[----:B------:R-:W-:-:S10]  /*1d90*/  DMUL R54, R52, R48 ;  /* 0x0000003034367228 */ /* 0x000fd40000000000 */
[----:B------:R-:W-:-:S13]  /*1da0*/  FSETP.GTU.AND P0, PT, |R55|, 1.469367938527859385e-39, PT ;  /* 0x001000003700780b */ /* 0x000fda0003f0c200 */
[----:B------:R-:W-:Y:S05]  /*1db0*/  @P0 BRA `(.L_x_36) ;  /* 0x0000000000940947 */ /* 0x000fea0003800000 */
[----:B------:R-:W-:Y:S01]  /*1dc0*/  DFMA R38, R52, -R38, R42 ;  /* 0x800000263426722b */ /* 0x000fe2000000002a */
[----:B------:R-:W-:-:S09]  /*1dd0*/  IMAD.MOV.U32 R48, RZ, RZ, RZ ;  /* 0x000000ffff307224 */ /* 0x000fd200078e00ff */
[C---:B------:R-:W-:Y:S02]  /*1de0*/  FSETP.NEU.AND P0, PT, R39.reuse, RZ, PT ;  /* 0x000000ff2700720b */ /* 0x040fe40003f0d000 */
[----:B------:R-:W-:-:S04]  /*1df0*/  LOP3.LUT R41, R39, 0x80000000, R41, 0x48, !PT ;  /* 0x8000000027297812 */ /* 0x000fc800078e4829 */
[----:B------:R-:W-:-:S07]  /*1e00*/  LOP3.LUT R49, R41, R49, RZ, 0xfc, !PT ;  /* 0x0000003129317212 */ /* 0x000fce00078efcff */
[----:B------:R-:W-:Y:S05]  /*1e10*/  @!P0 BRA `(.L_x_36) ;  /* 0x00000000007c8947 */ /* 0x000fea0003800000 */
[----:B------:R-:W-:Y:S01]  /*1e20*/  IMAD.MOV R39, RZ, RZ, -R37 ;  /* 0x000000ffff277224 */ /* 0x000fe200078e0a25 */
[----:B------:R-:W-:Y:S01]  /*1e30*/  MOV R38, RZ ;  /* 0x000000ff00267202 */ /* 0x000fe20000000f00 */
[----:B------:R-:W-:Y:S01]  /*1e40*/  DMUL.RP R48, R52, R48 ;  /* 0x0000003034307228 */ /* 0x000fe20000008000 */
[----:B------:R-:W-:-:S04]  /*1e50*/  IADD3 R37, PT, PT, -R37, -0x43300000, RZ ;  /* 0xbcd0000025257810 */ /* 0x000fc80007ffe1ff */
[----:B------:R-:W-:-:S05]  /*1e60*/  DFMA R38, R54, -R38, R52 ;  /* 0x800000263626722b */ /* 0x000fca0000000034 */
[----:B------:R-:W-:-:S05]  /*1e70*/  LOP3.LUT R41, R49, R41, RZ, 0x3c, !PT ;  /* 0x0000002931297212 */ /* 0x000fca00078e3cff */
[----:B------:R-:W-:-:S04]  /*1e80*/  FSETP.NEU.AND P0, PT, |R39|, R37, PT ;  /* 0x000000252700720b */ /* 0x000fc80003f0d200 */
[----:B------:R-:W-:Y:S02]  /*1e90*/  FSEL R54, R48, R54, !P0 ;  /* 0x0000003630367208 */ /* 0x000fe40004000000 */
[----:B------:R-:W-:Y:S01]  /*1ea0*/  FSEL R55, R41, R55, !P0 ;  /* 0x0000003729377208 */ /* 0x000fe20004000000 */
[----:B------:R-:W-:Y:S06]  /*1eb0*/  BRA `(.L_x_36) ;  /* 0x0000000000547947 */ /* 0x000fec0003800000 */
.L_x_35:
[----:B------:R-:W-:-:S14]  /*1ec0*/  DSETP.NAN.AND P0, PT, R36, R36, PT ;  /* 0x000000242400722a */ /* 0x000fdc0003f08000 */
[----:B------:R-:W-:Y:S05]  /*1ed0*/  @P0 BRA `(.L_x_37) ;  /* 0x0000000000440947 */ /* 0x000fea0003800000 */
[----:B------:R-:W-:-:S14]  /*1ee0*/  DSETP.NAN.AND P0, PT, R40, R40, PT ;  /* 0x000000282800722a */ /* 0x000fdc0003f08000 */
[----:B------:R-:W-:Y:S05]  /*1ef0*/  @P0 BRA `(.L_x_38) ;  /* 0x0000000000300947 */ /* 0x000fea0003800000 */
[----:B------:R-:W-:Y:S01]  /*1f00*/  ISETP.NE.AND P0, PT, R49, R50, PT ;  /* 0x000000323100720c */ /* 0x000fe20003f05270 */
[----:B------:R-:W-:Y:S02]  /*1f10*/  IMAD.MOV.U32 R54, RZ, RZ, 0x0 ;  /* 0x00000000ff367424 */ /* 0x000fe400078e00ff */
[----:B------:R-:W-:-:S10]  /*1f20*/  IMAD.MOV.U32 R55, RZ, RZ, -0x80000 ;  /* 0xfff80000ff377424 */ /* 0x000fd400078e00ff */
[----:B------:R-:W-:Y:S05]  /*1f30*/  @!P0 BRA `(.L_x_36) ;  /* 0x0000000000348947 */ /* 0x000fea0003800000 */
[----:B------:R-:W-:Y:S02]  /*1f40*/  ISETP.NE.AND P0, PT, R49, 0x7ff00000, PT ;  /* 0x7ff000003100780c */ /* 0x000fe40003f05270 */
[----:B------:R-:W-:Y:S02]  /*1f50*/  LOP3.LUT R55, R37, 0x80000000, R41, 0x48, !PT ;  /* 0x8000000025377812 */ /* 0x000fe400078e4829 */
[----:B------:R-:W-:-:S13]  /*1f60*/  ISETP.EQ.OR P0, PT, R50, RZ, !P0 ;  /* 0x000000ff3200720c */ /* 0x000fda0004702670 */
[----:B------:R-:W-:Y:S01]  /*1f70*/  @P0 LOP3.LUT R36, R55, 0x7ff00000, RZ, 0xfc, !PT ;  /* 0x7ff0000037240812 */ /* 0x000fe200078efcff */
[----:B------:R-:W-:Y:S02]  /*1f80*/  @!P0 IMAD.MOV.U32 R54, RZ, RZ, RZ ;  /* 0x000000ffff368224 */ /* 0x000fe400078e00ff */
[----:B------:R-:W-:Y:S02]  /*1f90*/  @P0 IMAD.MOV.U32 R54, RZ, RZ, RZ ;  /* 0x000000ffff360224 */ /* 0x000fe400078e00ff */
[----:B------:R-:W-:Y:S01]  /*1fa0*/  @P0 IMAD.MOV.U32 R55, RZ, RZ, R36 ;  /* 0x000000ffff370224 */ /* 0x000fe200078e0024 */
[----:B------:R-:W-:Y:S06]  /*1fb0*/  BRA `(.L_x_36) ;  /* 0x0000000000147947 */ /* 0x000fec0003800000 */
.L_x_38:
[----:B------:R-:W-:Y:S01]  /*1fc0*/  LOP3.LUT R55, R41, 0x80000, RZ, 0xfc, !PT ;  /* 0x0008000029377812 */ /* 0x000fe200078efcff */
[----:B------:R-:W-:Y:S01]  /*1fd0*/  IMAD.MOV.U32 R54, RZ, RZ, R40 ;  /* 0x000000ffff367224 */ /* 0x000fe200078e0028 */
[----:B------:R-:W-:Y:S06]  /*1fe0*/  BRA `(.L_x_36) ;  /* 0x0000000000087947 */ /* 0x000fec0003800000 */
.L_x_37:
[----:B------:R-:W-:Y:S01]  /*1ff0*/  LOP3.LUT R55, R37, 0x80000, RZ, 0xfc, !PT ;  /* 0x0008000025377812 */ /* 0x000fe200078efcff */
[----:B------:R-:W-:-:S07]  /*2000*/  IMAD.MOV.U32 R54, RZ, RZ, R36 ;  /* 0x000000ffff367224 */ /* 0x000fce00078e0024 */
.L_x_36:
[----:B------:R-:W-:Y:S05]  /*2010*/  BSYNC.RECONVERGENT B4 ;  /* 0x0000000000047941 */ /* 0x000fea0003800200 */
.L_x_34:
[----:B------:R-:W-:Y:S02]  /*2020*/  IMAD.MOV.U32 R36, RZ, RZ, R0 ;  /* 0x000000ffff247224 */ /* 0x000fe400078e0000 */
[----:B------:R-:W-:-:S04]  /*2030*/  IMAD.MOV.U32 R37, RZ, RZ, 0x0 ;  /* 0x00000000ff257424 */ /* 0x000fc800078e00ff */
[----:B------:R-:W-:Y:S05]  /*2040*/  RET.REL.NODEC R36 `(_Z13simulate_perfllP8Particleld) ;  /* 0xffffffdc24ec7950 */ /* 0x000fea0003c3ffff */
        .weak           $__internal_1_$__cuda_sm20_dsqrt_rn_f64_mediumpath_v1
        .type           $__internal_1_$__cuda_sm20_dsqrt_rn_f64_mediumpath_v1,@function
        .size           $__internal_1_$__cuda_sm20_dsqrt_rn_f64_mediumpath_v1,(.L_x_84 - $__internal_1_$__cuda_sm20_dsqrt_rn_f64_mediumpath_v1)
$__internal_1_$__cuda_sm20_dsqrt_rn_f64_mediumpath_v1:
[----:B------:R-:W-:Y:S01]  /*2050*/  ISETP.GE.U32.AND P0, PT, R48, -0x3400000, PT ;  /* 0xfcc000003000780c */ /* 0x000fe20003f06070 */
[----:B------:R-:W-:Y:S01]  /*2060*/  BSSY.RECONVERGENT B4, `(.L_x_39) ;  /* 0x0000024000047945 */ /* 0x000fe20003800200 */
[----:B------:R-:W-:-:S11]  /*2070*/  IMAD.MOV.U32 R41, RZ, RZ, R43 ;  /* 0x000000ffff297224 */ /* 0x000fd600078e002b */
[----:B------:R-:W-:Y:S05]  /*2080*/  @!P0 BRA `(.L_x_40) ;  /* 0x0000000000208947 */ /* 0x000fea0003800000 */
[----:B------:R-:W-:-:S10]  /*2090*/  DFMA.RM R38, R2, R40, R38 ;  /* 0x000000280226722b */ /* 0x000fd40000004026 */
[----:B------:R-:W-:-:S05]  /*20a0*/  IADD3 R2, P0, PT, R38, 0x1, RZ ;  /* 0x0000000126027810 */ /* 0x000fca0007f1e0ff */
[----:B------:R-:W-:-:S06]  /*20b0*/  IMAD.X R3, RZ, RZ, R39, P0 ;  /* 0x000000ffff037224 */ /* 0x000fcc00000e0627 */
[----:B------:R-:W-:-:S08]  /*20c0*/  DFMA.RP R36, -R38, R2, R36 ;  /* 0x000000022624722b */ /* 0x000fd00000008124 */
[----:B------:R-:W-:-:S06]  /*20d0*/  DSETP.GT.AND P0, PT, R36, RZ, PT ;  /* 0x000000ff2400722a */ /* 0x000fcc0003f04000 */
[----:B------:R-:W-:Y:S02]  /*20e0*/  FSEL R2, R2, R38, P0 ;  /* 0x0000002602027208 */ /* 0x000fe40000000000 */
[----:B------:R-:W-:Y:S01]  /*20f0*/  FSEL R3, R3, R39, P0 ;  /* 0x0000002703037208 */ /* 0x000fe20000000000 */
[----:B------:R-:W-:Y:S06]  /*2100*/  BRA `(.L_x_41) ;  /* 0x0000000000647947 */ /* 0x000fec0003800000 */
.L_x_40:
[----:B------:R-:W-:-:S14]  /*2110*/  DSETP.NE.AND P0, PT, R36, RZ, PT ;  /* 0x000000ff2400722a */ /* 0x000fdc0003f05000 */
[----:B------:R-:W-:Y:S05]  /*2120*/  @!P0 BRA `(.L_x_42) ;  /* 0x0000000000588947 */ /* 0x000fea0003800000 */
[----:B------:R-:W-:-:S13]  /*2130*/  ISETP.GE.AND P0, PT, R37, RZ, PT ;  /* 0x000000ff2500720c */ /* 0x000fda0003f06270 */
[----:B------:R-:W-:Y:S01]  /*2140*/  @!P0 MOV R2, 0x0 ;  /* 0x0000000000028802 */ /* 0x000fe20000000f00 */
[----:B------:R-:W-:Y:S01]  /*2150*/  @!P0 IMAD.MOV.U32 R3, RZ, RZ, -0x80000 ;  /* 0xfff80000ff038424 */ /* 0x000fe200078e00ff */
[----:B------:R-:W-:Y:S06]  /*2160*/  @!P0 BRA `(.L_x_41) ;  /* 0x00000000004c8947 */ /* 0x000fec0003800000 */
[----:B------:R-:W-:-:S13]  /*2170*/  ISETP.GT.AND P0, PT, R37, 0x7fefffff, PT ;  /* 0x7fefffff2500780c */ /* 0x000fda0003f04270 */
[----:B------:R-:W-:Y:S05]  /*2180*/  @P0 BRA `(.L_x_42) ;  /* 0x0000000000400947 */ /* 0x000fea0003800000 */
[----:B------:R-:W-:Y:S01]  /*2190*/  DMUL R38, R36, 8.11296384146066816958e+31 ;  /* 0x4690000024267828 */ /* 0x000fe20000000000 */
[----:B------:R-:W-:Y:S02]  /*21a0*/  IMAD.MOV.U32 R34, RZ, RZ, 0x0 ;  /* 0x00000000ff227424 */ /* 0x000fe400078e00ff */
[----:B------:R-:W-:Y:S02]  /*21b0*/  IMAD.MOV.U32 R36, RZ, RZ, RZ ;  /* 0x000000ffff247224 */ /* 0x000fe400078e00ff */
[----:B------:R-:W-:Y:S01]  /*21c0*/  IMAD.MOV.U32 R35, RZ, RZ, 0x3fd80000 ;  /* 0x3fd80000ff237424 */ /* 0x000fe200078e00ff */
[----:B------:R-:W0:Y:S03]  /*21d0*/  MUFU.RSQ64H R37, R39 ;  /* 0x0000002700257308 */ /* 0x000e260000001c00 */
[----:B0-----:R-:W-:-:S08]  /*21e0*/  DMUL R2, R36, R36 ;  /* 0x0000002424027228 */ /* 0x001fd00000000000 */
[----:B------:R-:W-:-:S08]  /*21f0*/  DFMA R2, R38, -R2, 1 ;  /* 0x3ff000002602742b */ /* 0x000fd00000000802 */
[----:B------:R-:W-:Y:S02]  /*2200*/  DFMA R34, R2, R34, 0.5 ;  /* 0x3fe000000222742b */ /* 0x000fe40000000022 */
[----:B------:R-:W-:-:S08]  /*2210*/  DMUL R2, R36, R2 ;  /* 0x0000000224027228 */ /* 0x000fd00000000000 */
[----:B------:R-:W-:-:S08]  /*2220*/  DFMA R34, R34, R2, R36 ;  /* 0x000000022222722b */ /* 0x000fd00000000024 */
[----:B------:R-:W-:Y:S02]  /*2230*/  DMUL R2, R38, R34 ;  /* 0x0000002226027228 */ /* 0x000fe40000000000 */
[----:B------:R-:W-:-:S06]  /*2240*/  VIADD R35, R35, 0xfff00000 ;  /* 0xfff0000023237836 */ /* 0x000fcc0000000000 */
[----:B------:R-:W-:-:S08]  /*2250*/  DFMA R36, R2, -R2, R38 ;  /* 0x800000020224722b */ /* 0x000fd00000000026 */
[----:B------:R-:W-:-:S10]  /*2260*/  DFMA R2, R34, R36, R2 ;  /* 0x000000242202722b */ /* 0x000fd40000000002 */
[----:B------:R-:W-:Y:S01]  /*2270*/  VIADD R3, R3, 0xfcb00000 ;  /* 0xfcb0000003037836 */ /* 0x000fe20000000000 */
[----:B------:R-:W-:Y:S06]  /*2280*/  BRA `(.L_x_41) ;  /* 0x0000000000047947 */ /* 0x000fec0003800000 */
.L_x_42:
[----:B------:R-:W-:-:S11]  /*2290*/  DADD R2, R36, R36 ;  /* 0x0000000024027229 */ /* 0x000fd60000000024 */
.L_x_41:
[----:B------:R-:W-:Y:S05]  /*22a0*/  BSYNC.RECONVERGENT B4 ;  /* 0x0000000000047941 */ /* 0x000fea0003800200 */
.L_x_39:
[----:B------:R-:W-:Y:S02]  /*22b0*/  IMAD.MOV.U32 R34, RZ, RZ, R2 ;  /* 0x000000ffff227224 */ /* 0x000fe400078e0002 */
[----:B------:R-:W-:Y:S02]  /*22c0*/  IMAD.MOV.U32 R35, RZ, RZ, R3 ;  /* 0x000000ffff237224 */ /* 0x000fe400078e0003 */
[----:B------:R-:W-:Y:S02]  /*22d0*/  IMAD.MOV.U32 R2, RZ, RZ, R0 ;  /* 0x000000ffff027224 */ /* 0x000fe400078e0000 */
[----:B------:R-:W-:-:S04]  /*22e0*/  IMAD.MOV.U32 R3, RZ, RZ, 0x0 ;  /* 0x00000000ff037424 */ /* 0x000fc800078e00ff */
[----:B------:R-:W-:Y:S05]  /*22f0*/  RET.REL.NODEC R2 `(_Z13simulate_perfllP8Particleld) ;  /* 0xffffffdc02407950 */ /* 0x000fea0003c3ffff */
.L_x_43:
        /* <DEDUP_REMOVED lines=16> */
.L_x_84:


//--------------------- .text._Z13simulate_stepldP8Particlel --------------------------
	.section	.text._Z13simulate_stepldP8Particlel,"ax",@progbits
	.align	128
        .global         _Z13simulate_stepldP8Particlel
        .type           _Z13simulate_stepldP8Particlel,@function
        .size           _Z13simulate_stepldP8Particlel,(.L_x_86 - _Z13simulate_stepldP8Particlel)
        .other          _Z13simulate_stepldP8Particlel,@"STO_CUDA_ENTRY STV_DEFAULT"
_Z13simulate_stepldP8Particlel:
.text._Z13simulate_stepldP8Particlel:
        /* <DEDUP_REMOVED lines=13> */
[----:B------:R-:W-:Y:S01]  /*00d0*/  IMAD.MOV.U32 R11, RZ, RZ, RZ ;  /* 0x000000ffff0b7224 */ /* 0x000fe200078e00ff */
[----:B------:R-:W2:Y:S01]  /*00e0*/  LDCU.64 UR8, c[0x0][0x358] ;  /* 0x00006b00ff0877ac */ /* 0x000ea20008000a00 */
[----:B------:R-:W3:Y:S05]  /*00f0*/  LDCU.64 UR12, c[0x3][URZ] ;  /* 0x00c00000ff0c77ac */ /* 0x000eea0008000a00 */
[----:B------:R-:W4:Y:S01]  /*0100*/  LDC.64 R18, c[0x3][RZ] ;  /* 0x00c00000ff127b82 */ /* 0x000f220000000a00 */
[----:B------:R-:W0:Y:S01]  /*0110*/  LDCU.64 UR10, c[0x0][0x388] ;  /* 0x00007100ff0a77ac */ /* 0x000e220008000a00 */
[----:B------:R-:W0:Y:S01]  /*0120*/  LDCU.64 UR14, c[0x0][0x398] ;  /* 0x00007300ff0e77ac */ /* 0x000e220008000a00 */
[----:B------:R-:W0:Y:S02]  /*0130*/  LDCU.64 UR16, c[0x0][0x380] ;  /* 0x00007000ff1077ac */ /* 0x000e240008000a00 */
[----:B0-----:R-:W-:Y:S01]  /*0140*/  IMAD.WIDE.U32 R20, R7, R2, RZ ;  /* 0x0000000207147225 */ /* 0x001fe200078e00ff */
[----:B----4-:R-:W-:-:S03]  /*0150*/  DADD R18, R18, 1 ;  /* 0x3ff0000012127429 */ /* 0x010fc60000000000 */
[C---:B------:R-:W-:Y:S01]  /*0160*/  IMAD R5, R7.reuse, R3, R21 ;  /* 0x0000000307057224 */ /* 0x040fe200078e0215 */
[----:B------:R-:W-:Y:S01]  /*0170*/  IADD3 R7, P0, PT, -R7, UR4, RZ ;  /* 0x0000000407077c10 */ /* 0x000fe2000ff1e1ff */
[----:B-1----:R-:W-:-:S04]  /*0180*/  IMAD.WIDE.U32 R8, R20, 0x48, R8 ;  /* 0x0000004814087825 */ /* 0x002fc800078e0008 */
[----:B------:R-:W-:Y:S01]  /*0190*/  IMAD R3, R5, 0x48, RZ ;  /* 0x0000004805037824 */ /* 0x000fe200078e02ff */
[----:B------:R-:W-:Y:S01]  /*01a0*/  IADD3 R6, P1, PT, R8, 0x18, RZ ;  /* 0x0000001808067810 */ /* 0x000fe20007f3e0ff */
[----:B------:R-:W-:-:S04]  /*01b0*/  IMAD.X R10, RZ, RZ, -0x1, P0 ;  /* 0xffffffffff0a7424 */ /* 0x000fc800000e06ff */
[----:B------:R-:W-:Y:S02]  /*01c0*/  IMAD.X R8, R9, 0x1, R3, P1 ;  /* 0x0000000109087824 */ /* 0x000fe400008e0603 */
[----:B--23--:R-:W-:-:S07]  /*01d0*/  IMAD.MOV.U32 R9, RZ, RZ, RZ ;  /* 0x000000ffff097224 */ /* 0x00cfce00078e00ff */
.L_x_72:
        /* <DEDUP_REMOVED lines=14> */
[----:B------:R-:W-:Y:S01]  /*02c0*/  IMAD.MOV.U32 R12, RZ, RZ, RZ ;  /* 0x000000ffff0c7224 */ /* 0x000fe200078e00ff */
[----:B------:R-:W-:Y:S01]  /*02d0*/  MOV R27, R8 ;  /* 0x00000008001b7202 */ /* 0x000fe20000000f00 */
[----:B------:R-:W-:Y:S02]  /*02e0*/  IMAD.X R0, RZ, RZ, ~R10, P0 ;  /* 0x000000ffff007224 */ /* 0x000fe400000e0e0a */
[----:B------:R-:W-:Y:S02]  /*02f0*/  IMAD.X R15, RZ, RZ, ~R11, P1 ;  /* 0x000000ffff0f7224 */ /* 0x000fe400008e0e0b */
[----:B------:R-:W-:-:S02]  /*0300*/  IMAD.MOV.U32 R44, RZ, RZ, RZ ;  /* 0x000000ffff2c7224 */ /* 0x000fc400078e00ff */
[----:B------:R-:W-:Y:S02]  /*0310*/  IMAD.MOV.U32 R26, RZ, RZ, R6 ;  /* 0x000000ffff1a7224 */ /* 0x000fe400078e0006 */
[----:B-1----:R-:W-:Y:S02]  /*0320*/  IMAD R0, R0, UR4, RZ ;  /* 0x0000000400007c24 */ /* 0x002fe4000f8e02ff */
[----:B------:R-:W-:-:S04]  /*0330*/  IMAD.WIDE.U32 R14, R13, UR4, R14 ;  /* 0x000000040d0e7c25 */ /* 0x000fc8000f8e000e */
[----:B------:R-:W-:Y:S02]  /*0340*/  IMAD R13, R13, UR5, R0 ;  /* 0x000000050d0d7c24 */ /* 0x000fe4000f8e0200 */
[----:B0-----:R-:W-:-:S04]  /*0350*/  IMAD.WIDE.U32 R24, R16, 0x48, R24 ;  /* 0x0000004810187825 */ /* 0x001fc800078e0018 */
[----:B------:R-:W-:Y:S02]  /*0360*/  IMAD.IADD R25, R25, 0x1, R3 ;  /* 0x0000000119197824 */ /* 0x000fe400078e0203 */
[----:B------:R-:W-:-:S07]  /*0370*/  IMAD.IADD R13, R15, 0x1, R13 ;  /* 0x000000010f0d7824 */ /* 0x000fce00078e020d */
.L_x_71:
        /* <DEDUP_REMOVED lines=19> */
[----:B-----5:R-:W-:Y:S01]  /*04b0*/  DADD R34, -R2, UR10 ;  /* 0x0000000a02227e29 */ /* 0x020fe20008000100 */
[----:B------:R-:W-:Y:S04]  /*04c0*/  BSSY.RECONVERGENT B3, `(.L_x_50) ;  /* 0x0000013000037945 */ /* 0x000fe80003800200 */
[----:B0-----:R-:W-:-:S08]  /*04d0*/  DFMA R30, -R36, R28, 1 ;  /* 0x3ff00000241e742b */ /* 0x001fd0000000011c */
[----:B------:R-:W-:-:S08]  /*04e0*/  DFMA R30, R30, R30, R30 ;  /* 0x0000001e1e1e722b */ /* 0x000fd0000000001e */
[----:B------:R-:W-:-:S08]  /*04f0*/  DFMA R28, R28, R30, R28 ;  /* 0x0000001e1c1c722b */ /* 0x000fd0000000001c */
[----:B------:R-:W-:-:S08]  /*0500*/  DFMA R30, -R36, R28, 1 ;  /* 0x3ff00000241e742b */ /* 0x000fd0000000011c */
[----:B------:R-:W-:Y:S02]  /*0510*/  DFMA R28, R28, R30, R28 ;  /* 0x0000001e1c1c722b */ /* 0x000fe4000000001c */
[----:B--2---:R-:W-:-:S08]  /*0520*/  DADD R32, R34, -R32 ;  /* 0x0000000022207229 */ /* 0x004fd00000000820 */
[----:B------:R-:W-:Y:S02]  /*0530*/  DMUL R30, |R32|, R28 ;  /* 0x0000001c201e7228 */ /* 0x000fe40000000200 */
[----:B------:R-:W-:-:S06]  /*0540*/  DADD R38, -RZ, |R32| ;  /* 0x00000000ff267229 */ /* 0x000fcc0000000520 */
[----:B------:R-:W-:-:S04]  /*0550*/  DFMA R34, -R36, R30, |R32| ;  /* 0x0000001e2422722b */ /* 0x000fc80000000520 */
[----:B------:R-:W-:-:S04]  /*0560*/  FSETP.GEU.AND P1, PT, |R39|, 6.5827683646048100446e-37, PT ;  /* 0x036000002700780b */ /* 0x000fc80003f2e200 */
[----:B------:R-:W-:-:S10]  /*0570*/  DFMA R28, R28, R34, R30 ;  /* 0x000000221c1c722b */ /* 0x000fd4000000001e */
[----:B------:R-:W-:-:S05]  /*0580*/  FFMA R0, RZ, R37, R29 ;  /* 0x00000025ff007223 */ /* 0x000fca000000001d */
[----:B------:R-:W-:-:S13]  /*0590*/  FSETP.GT.AND P0, PT, |R0|, 1.469367938527859385e-39, PT ;  /* 0x001000000000780b */ /* 0x000fda0003f04200 */
[----:B------:R-:W-:Y:S05]  /*05a0*/  @P0 BRA P1, `(.L_x_51) ;  /* 0x0000000000100947 */ /* 0x000fea0000800000 */
[----:B------:R-:W-:-:S07]  /*05b0*/  MOV R0, 0x5d0 ;  /* 0x000005d000007802 */ /* 0x000fce0000000f00 */
[----:B------:R-:W-:Y:S05]  /*05c0*/  CALL.REL.NOINC `($__internal_2_$__cuda_sm20_div_rn_f64_full) ;  /* 0x0000001000f47944 */ /* 0x000fea0003c00000 */
[----:B------:R-:W-:Y:S02]  /*05d0*/  IMAD.MOV.U32 R28, RZ, RZ, R52 ;  /* 0x000000ffff1c7224 */ /* 0x000fe400078e0034 */
[----:B------:R-:W-:-:S07]  /*05e0*/  IMAD.MOV.U32 R29, RZ, RZ, R53 ;  /* 0x000000ffff1d7224 */ /* 0x000fce00078e0035 */
.L_x_51:
[----:B------:R-:W-:Y:S05]  /*05f0*/  BSYNC.RECONVERGENT B3 ;  /* 0x0000000000037941 */ /* 0x000fea0003800200 */
.L_x_50:
[----:B------:R-:W-:Y:S05]  /*0600*/  BRA `(.L_x_52) ;  /* 0x0000000000747947 */ /* 0x000fea0003800000 */
.L_x_49:
        /* <DEDUP_REMOVED lines=24> */
[----:B------:R-:W-:Y:S05]  /*0790*/  CALL.REL.NOINC `($__internal_2_$__cuda_sm20_div_rn_f64_full) ;  /* 0x0000001000807944 */ /* 0x000fea0003c00000 */
[----:B------:R-:W-:Y:S01]  /*07a0*/  IMAD.MOV.U32 R28, RZ, RZ, R52 ;  /* 0x000000ffff1c7224 */ /* 0x000fe200078e0034 */
[----:B------:R-:W-:-:S07]  /*07b0*/  MOV R29, R53 ;  /* 0x00000035001d7202 */ /* 0x000fce0000000f00 */
.L_x_54:
[----:B------:R-:W-:Y:S05]  /*07c0*/  BSYNC.RECONVERGENT B3 ;  /* 0x0000000000037941 */ /* 0x000fea0003800200 */
.L_x_53:
[----:B------:R-:W-:-:S11]  /*07d0*/  DADD R28, -RZ, |R28| ;  /* 0x00000000ff1c7229 */ /* 0x000fd6000000051c */
.L_x_52:
[----:B------:R-:W-:Y:S05]  /*07e0*/  BSYNC.RECONVERGENT B2 ;  /* 0x0000000000027941 */ /* 0x000fea0003800200 */
.L_x_48:
        /* <DEDUP_REMOVED lines=8> */
[----:B------:R-:W-:Y:S01]  /*0870*/  IMAD.MOV.U32 R30, RZ, RZ, 0x1 ;  /* 0x00000001ff1e7424 */ /* 0x000fe200078e00ff */
[----:B------:R-:W-:Y:S05]  /*0880*/  BSSY.RECONVERGENT B3, `(.L_x_57) ;  /* 0x0000014000037945 */ /* 0x000fea0003800200 */
[----:B0-----:R-:W-:-:S08]  /*0890*/  DFMA R34, -R36, R30, 1 ;  /* 0x3ff000002422742b */ /* 0x001fd0000000011e */
[----:B------:R-:W-:-:S08]  /*08a0*/  DFMA R34, R34, R34, R34 ;  /* 0x000000222222722b */ /* 0x000fd00000000022 */
[----:B------:R-:W-:Y:S02]  /*08b0*/  DFMA R30, R30, R34, R30 ;  /* 0x000000221e1e722b */ /* 0x000fe4000000001e */
[----:B-----5:R-:W-:-:S06]  /*08c0*/  DADD R34, -R2, UR10 ;  /* 0x0000000a02227e29 */ /* 0x020fcc0008000100 */
        /* <DEDUP_REMOVED lines=15> */
.L_x_58:
[----:B------:R-:W-:Y:S05]  /*09c0*/  BSYNC.RECONVERGENT B3 ;  /* 0x0000000000037941 */ /* 0x000fea0003800200 */
.L_x_57:
[----:B------:R-:W-:Y:S02]  /*09d0*/  IMAD.MOV.U32 R30, RZ, RZ, R2 ;  /* 0x000000ffff1e7224 */ /* 0x000fe400078e0002 */
[----:B------:R-:W-:Y:S01]  /*09e0*/  IMAD.MOV.U32 R31, RZ, RZ, R3 ;  /* 0x000000ffff1f7224 */ /* 0x000fe200078e0003 */
[----:B------:R-:W-:Y:S06]  /*09f0*/  BRA `(.L_x_59) ;  /* 0x0000000000747947 */ /* 0x000fec0003800000 */
.L_x_56:
        /* <DEDUP_REMOVED lines=27> */
.L_x_61:
[----:B------:R-:W-:Y:S05]  /*0bb0*/  BSYNC.RECONVERGENT B3 ;  /* 0x0000000000037941 */ /* 0x000fea0003800200 */
.L_x_60:
[----:B------:R-:W-:-:S11]  /*0bc0*/  DADD R30, -RZ, |R2| ;  /* 0x00000000ff1e7229 */ /* 0x000fd60000000502 */
.L_x_59:
[----:B------:R-:W-:Y:S05]  /*0bd0*/  BSYNC.RECONVERGENT B2 ;  /* 0x0000000000027941 */ /* 0x000fea0003800200 */
.L_x_55:
        /* <DEDUP_REMOVED lines=35> */
[----:B------:R-:W-:Y:S01]  /*0e10*/  LEA.HI.X R31, R36, R29, R31, 0x5, P0 ;  /* 0x0000001d241f7211 */ /* 0x000fe200000f2c1f */
[----:B------:R-:W-:-:S04]  /*0e20*/  IMAD.MOV.U32 R29, RZ, RZ, -0x1 ;  /* 0xffffffffff1d7424 */ /* 0x000fc800078e00ff */
[----:B------:R1:W-:Y:S04]  /*0e30*/  ST.E.64 desc[UR8][R30.64+0x10], R2 ;  /* 0x000010021e007985 */ /* 0x0003e8000c101b08 */
[----:B------:R1:W-:Y:S04]  /*0e40*/  ST.E.64 desc[UR8][R30.64], R16 ;  /* 0x000000101e007985 */ /* 0x0003e8000c101b08 */
[----:B------:R1:W-:Y:S04]  /*0e50*/  ST.E.64 desc[UR8][R30.64+0x8], R28 ;  /* 0x0000081c1e007985 */ /* 0x0003e8000c101b08 */
[----:B------:R1:W-:Y:S01]  /*0e60*/  ST.E.64 desc[UR8][R30.64+0x18], RZ ;  /* 0x000018ff1e007985 */ /* 0x0003e2000c101b08 */
[----:B------:R-:W-:Y:S05]  /*0e70*/  BRA `(.L_x_62) ;  /* 0x0000000800607947 */ /* 0x000fea0003800000 */
.L_x_47:
        /* <DEDUP_REMOVED lines=16> */
[----:B------:R-:W-:-:S13]  /*0f80*/  CS2R R34, SRZ ;  /* 0x0000000000227805 */ /* 0x000fda000001ff00 */
        /* <DEDUP_REMOVED lines=11> */
[----:B------:R-:W-:Y:S01]  /*1040*/  DFMA R30, R30, R34, R38 ;  /* 0x000000221e1e722b */ /* 0x000fe20000000026 */
[----:B------:R-:W-:Y:S02]  /*1050*/  IMAD.MOV.U32 R34, RZ, RZ, 0x0 ;  /* 0x00000000ff227424 */ /* 0x000fe400078e00ff */
[----:B------:R-:W-:-:S03]  /*1060*/  IMAD.MOV.U32 R35, RZ, RZ, -0x40000000 ;  /* 0xc0000000ff237424 */ /* 0x000fc600078e00ff */
[----:B------:R-:W-:-:S08]  /*1070*/  DMUL R32, R28, R32 ;  /* 0x000000201c207228 */ /* 0x000fd00000000000 */
[----:B------:R-:W-:-:S08]  /*1080*/  DFMA R38, R30, R30, -R32 ;  /* 0x0000001e1e26722b */ /* 0x000fd00000000820 */
[----:B------:R-:W-:-:S14]  /*1090*/  DSETP.GTU.AND P0, PT, R38, R2, PT ;  /* 0x000000022600722a */ /* 0x000fdc0003f0c000 */
[----:B------:R-:W-:Y:S05]  /*10a0*/  @!P0 BRA `(.L_x_64) ;  /* 0x00000004002c8947 */ /* 0x000fea0003800000 */
[----:B------:R-:W0:Y:S01]  /*10b0*/  MUFU.RSQ64H R43, R39 ;  /* 0x00000027002b7308 */ /* 0x000e220000001c00 */
[----:B------:R-:W-:Y:S01]  /*10c0*/  VIADD R42, R39, 0xfcb00000 ;  /* 0xfcb00000272a7836 */ /* 0x000fe20000000000 */
[----:B------:R-:W-:Y:S01]  /*10d0*/  MOV R2, 0x0 ;  /* 0x0000000000027802 */ /* 0x000fe20000000f00 */
[----:B------:R-:W-:Y:S01]  /*10e0*/  IMAD.MOV.U32 R3, RZ, RZ, 0x3fd80000 ;  /* 0x3fd80000ff037424 */ /* 0x000fe200078e00ff */
[----:B------:R-:W-:Y:S02]  /*10f0*/  BSSY.RECONVERGENT B3, `(.L_x_65) ;  /* 0x000000f000037945 */ /* 0x000fe40003800200 */
        /* <DEDUP_REMOVED lines=13> */
[----:B------:R-:W-:Y:S05]  /*11d0*/  CALL.REL.NOINC `($__internal_3_$__cuda_sm20_dsqrt_rn_f64_mediumpath_v1) ;  /* 0x0000000c005c7944 */ /* 0x000fea0003c00000 */
.L_x_66:
[----:B------:R-:W-:Y:S05]  /*11e0*/  BSYNC.RECONVERGENT B3 ;  /* 0x0000000000037941 */ /* 0x000fea0003800200 */
.L_x_65:
        /* <DEDUP_REMOVED lines=21> */
[----:B------:R-:W-:Y:S05]  /*1340*/  CALL.REL.NOINC `($__internal_2_$__cuda_sm20_div_rn_f64_full) ;  /* 0x0000000400947944 */ /* 0x000fea0003c00000 */
[----:B------:R-:W-:Y:S02]  /*1350*/  IMAD.MOV.U32 R2, RZ, RZ, R52 ;  /* 0x000000ffff027224 */ /* 0x000fe400078e0034 */
[----:B------:R-:W-:-:S07]  /*1360*/  IMAD.MOV.U32 R3, RZ, RZ, R53 ;  /* 0x000000ffff037224 */ /* 0x000fce00078e0035 */
.L_x_68:
[----:B------:R-:W-:Y:S05]  /*1370*/  BSYNC.RECONVERGENT B3 ;  /* 0x0000000000037941 */ /* 0x000fea0003800200 */
.L_x_67:
[----:B------:R-:W0:Y:S01]  /*1380*/  MUFU.RCP64H R35, R29 ;  /* 0x0000001d00237308 */ /* 0x000e220000001800 */
[----:B------:R-:W-:Y:S01]  /*1390*/  MOV R34, 0x1 ;  /* 0x0000000100227802 */ /* 0x000fe20000000f00 */
        /* <DEDUP_REMOVED lines=22> */
.L_x_70:
[----:B------:R-:W-:Y:S05]  /*1500*/  BSYNC.RECONVERGENT B3 ;  /* 0x0000000000037941 */ /* 0x000fea0003800200 */
.L_x_69:
[----:B------:R-:W-:Y:S01]  /*1510*/  UMOV UR4, 0xe2308c3a ;  /* 0xe2308c3a00047882 */ /* 0x000fe20000000000 */
[----:B------:R-:W-:Y:S02]  /*1520*/  UMOV UR5, 0x3e45798e ;  /* 0x3e45798e00057882 */ /* 0x000fe40000000000 */
[----:B------:R-:W-:-:S06]  /*1530*/  DSETP.GE.AND P0, PT, R2, UR4, PT ;  /* 0x0000000402007e2a */ /* 0x000fcc000bf06000 */
[----:B------:R-:W-:Y:S02]  /*1540*/  FSEL R34, R2, R30, P0 ;  /* 0x0000001e02227208 */ /* 0x000fe40000000000 */
[----:B------:R-:W-:-:S07]  /*1550*/  FSEL R35, R3, R31, P0 ;  /* 0x0000001f03237208 */ /* 0x000fce0000000000 */
.L_x_64:
[----:B------:R-:W-:Y:S05]  /*1560*/  BSYNC.RECONVERGENT B2 ;  /* 0x0000000000027941 */ /* 0x000fea0003800200 */
.L_x_63:
        /* <DEDUP_REMOVED lines=41> */
.L_x_62:
[----:B------:R-:W-:Y:S05]  /*1800*/  BSYNC.RECONVERGENT B0 ;  /* 0x0000000000007941 */ /* 0x000fea0003800200 */
.L_x_46:
[----:B------:R-:W-:Y:S01]  /*1810*/  IADD3 R45, P2, PT, R45, 0x1, RZ ;  /* 0x000000012d2d7810 */ /* 0x000fe20007f5e0ff */
[----:B01----:R-:W-:Y:S01]  /*1820*/  IMAD.U32 R2, RZ, RZ, UR17 ;  /* 0x00000011ff027e24 */ /* 0x003fe2000f8e00ff */
[----:B------:R-:W-:Y:S02]  /*1830*/  IADD3 R12, P1, PT, R12, 0x1, RZ ;  /* 0x000000010c0c7810 */ /* 0x000fe40007f3e0ff */
[----:B------:R-:W-:Y:S01]  /*1840*/  MOV R3, UR16 ;  /* 0x0000001000037c02 */ /* 0x000fe20008000f00 */
[----:B------:R-:W-:Y:S01]  /*1850*/  IMAD.X R47, RZ, RZ, R47, P2 ;  /* 0x000000ffff2f7224 */ /* 0x000fe200010e062f */
[----:B------:R-:W-:Y:S01]  /*1860*/  IADD3 R26, P3, PT, R26, 0x48, RZ ;  /* 0x000000481a1a7810 */ /* 0x000fe20007f7e0ff */
[----:B------:R-:W-:Y:S01]  /*1870*/  IMAD.X R44, RZ, RZ, R44, P1 ;  /* 0x000000ffff2c7224 */ /* 0x000fe200008e062c */
[----:B------:R-:W-:Y:S02]  /*1880*/  ISETP.GE.U32.AND P0, PT, R45, R3, PT ;  /* 0x000000032d00720c */ /* 0x000fe40003f06070 */
[----:B------:R-:W-:Y:S01]  /*1890*/  ISETP.GE.U32.AND P1, PT, R12, UR14, PT ;  /* 0x0000000e0c007c0c */ /* 0x000fe2000bf26070 */
[----:B------:R-:W-:Y:S01]  /*18a0*/  IMAD.X R27, RZ, RZ, R27, P3 ;  /* 0x000000ffff1b7224 */ /* 0x000fe200018e061b */
[----:B------:R-:W-:-:S02]  /*18b0*/  ISETP.GE.AND.EX P2, PT, R47, R2, PT, P0 ;  /* 0x000000022f00720c */ /* 0x000fc40003f46300 */
[----:B------:R-:W-:-:S13]  /*18c0*/  ISETP.GE.AND.EX P0, PT, R44, UR15, PT, P1 ;  /* 0x0000000f2c007c0c */ /* 0x000fda000bf06310 */
[----:B------:R-:W-:Y:S05]  /*18d0*/  @!P0 BRA !P2, `(.L_x_71) ;  /* 0xffffffe800a88947 */ /* 0x000fea000503ffff */
.L_x_45:
[----:B------:R-:W-:Y:S05]  /*18e0*/  BSYNC B1 ;  /* 0x0000000000017941 */ /* 0x000fea0003800000 */
.L_x_44:
        /* <DEDUP_REMOVED lines=11> */
        .weak           $__internal_2_$__cuda_sm20_div_rn_f64_full
        .type           $__internal_2_$__cuda_sm20_div_rn_f64_full,@function
        .size           $__internal_2_$__cuda_sm20_div_rn_f64_full,($__internal_3_$__cuda_sm20_dsqrt_rn_f64_mediumpath_v1 - $__internal_2_$__cuda_sm20_div_rn_f64_full)
$__internal_2_$__cuda_sm20_div_rn_f64_full:
[C---:B------:R-:W-:Y:S01]  /*19a0*/  FSETP.GEU.AND P0, PT, |R37|.reuse, 1.469367938527859385e-39, PT ;  /* 0x001000002500780b */ /* 0x040fe20003f0e200 */
[----:B------:R-:W-:Y:S01]  /*19b0*/  IMAD.MOV.U32 R40, RZ, RZ, 0x1 ;  /* 0x00000001ff287424 */ /* 0x000fe200078e00ff */
[----:B------:R-:W-:Y:S01]  /*19c0*/  LOP3.LUT R34, R37, 0x800fffff, RZ, 0xc0, !PT ;  /* 0x800fffff25227812 */ /* 0x000fe200078ec0ff */
[----:B------:R-:W-:Y:S01]  /*19d0*/  IMAD.MOV.U32 R48, RZ, RZ, 0x1ca00000 ;  /* 0x1ca00000ff307424 */ /* 0x000fe200078e00ff */
[C---:B------:R-:W-:Y:S01]  /*19e0*/  FSETP.GEU.AND P2, PT, |R39|.reuse, 1.469367938527859385e-39, PT ;  /* 0x001000002700780b */ /* 0x040fe20003f4e200 */
[----:B------:R-:W-:Y:S01]  /*19f0*/  BSSY.RECONVERGENT B4, `(.L_x_73) ;  /* 0x0000052000047945 */ /* 0x000fe20003800200 */
[----:B------:R-:W-:Y:S01]  /*1a00*/  LOP3.LUT R35, R34, 0x3ff00000, RZ, 0xfc, !PT ;  /* 0x3ff0000022237812 */ /* 0x000fe200078efcff */
[----:B------:R-:W-:Y:S01]  /*1a10*/  IMAD.MOV.U32 R34, RZ, RZ, R36 ;  /* 0x000000ffff227224 */ /* 0x000fe200078e0024 */
[----:B------:R-:W-:Y:S02]  /*1a20*/  LOP3.LUT R46, R39, 0x7ff00000, RZ, 0xc0, !PT ;  /* 0x7ff00000272e7812 */ /* 0x000fe400078ec0ff */
[----:B------:R-:W-:-:S03]  /*1a30*/  LOP3.LUT R50, R37, 0x7ff00000, RZ, 0xc0, !PT ;  /* 0x7ff0000025327812 */ /* 0x000fc600078ec0ff */
[----:B------:R-:W-:Y:S01]  /*1a40*/  @!P0 DMUL R34, R36, 8.98846567431157953865e+307 ;  /* 0x7fe0000024228828 */ /* 0x000fe20000000000 */
[C---:B------:R-:W-:Y:S01]  /*1a50*/  ISETP.GE.U32.AND P1, PT, R46.reuse, R50, PT ;  /* 0x000000322e00720c */ /* 0x040fe20003f26070 */
[----:B------:R-:W-:Y:S02]  /*1a60*/  IMAD.MOV.U32 R49, RZ, RZ, R46 ;  /* 0x000000ffff317224 */ /* 0x000fe400078e002e */
[----:B------:R-:W-:Y:S02]  /*1a70*/  @!P2 LOP3.LUT R43, R37, 0x7ff00000, RZ, 0xc0, !PT ;  /* 0x7ff00000252ba812 */ /* 0x000fe400078ec0ff */
[----:B------:R-:W0:Y:S01]  /*1a80*/  MUFU.RCP64H R41, R35 ;  /* 0x0000002300297308 */ /* 0x000e220000001800 */
[----:B------:R-:W-:Y:S02]  /*1a90*/  @!P2 MOV R42, RZ ;  /* 0x000000ff002aa202 */ /* 0x000fe40000000f00 */
[----:B------:R-:W-:Y:S02]  /*1aa0*/  @!P2 ISETP.GE.U32.AND P3, PT, R46, R43, PT ;  /* 0x0000002b2e00a20c */ /* 0x000fe40003f66070 */
[----:B------:R-:W-:-:S02]  /*1ab0*/  @!P0 LOP3.LUT R50, R35, 0x7ff00000, RZ, 0xc0, !PT ;  /* 0x7ff0000023328812 */ /* 0x000fc400078ec0ff */
[----:B------:R-:W-:Y:S01]  /*1ac0*/  @!P2 SEL R43, R48, 0x63400000, !P3 ;  /* 0x63400000302ba807 */ /* 0x000fe20005800000 */
[----:B0-----:R-:W-:-:S08]  /*1ad0*/  DFMA R54, R40, -R34, 1 ;  /* 0x3ff000002836742b */ /* 0x001fd00000000822 */
[----:B------:R-:W-:-:S08]  /*1ae0*/  DFMA R54, R54, R54, R54 ;  /* 0x000000363636722b */ /* 0x000fd00000000036 */
[----:B------:R-:W-:Y:S01]  /*1af0*/  DFMA R54, R40, R54, R40 ;  /* 0x000000362836722b */ /* 0x000fe20000000028 */
[--C-:B------:R-:W-:Y:S02]  /*1b00*/  @!P2 LOP3.LUT R40, R43, 0x80000000, R39.reuse, 0xf8, !PT ;  /* 0x800000002b28a812 */ /* 0x100fe400078ef827 */
[----:B------:R-:W-:Y:S02]  /*1b10*/  SEL R41, R48, 0x63400000, !P1 ;  /* 0x6340000030297807 */ /* 0x000fe40004800000 */
[----:B------:R-:W-:Y:S01]  /*1b20*/  @!P2 LOP3.LUT R43, R40, 0x100000, RZ, 0xfc, !PT ;  /* 0x00100000282ba812 */ /* 0x000fe200078efcff */
[----:B------:R-:W-:Y:S01]  /*1b30*/  IMAD.MOV.U32 R40, RZ, RZ, R38 ;  /* 0x000000ffff287224 */ /* 0x000fe200078e0026 */
[----:B------:R-:W-:-:S06]  /*1b40*/  LOP3.LUT R41, R41, 0x800fffff, R39, 0xf8, !PT ;  /* 0x800fffff29297812 */ /* 0x000fcc00078ef827 */
[----:B------:R-:W-:Y:S02]  /*1b50*/  @!P2 DFMA R40, R40, 2, -R42 ;  /* 0x400000002828a82b */ /* 0x000fe4000000082a */
[----:B------:R-:W-:-:S08]  /*1b60*/  DFMA R42, R54, -R34, 1 ;  /* 0x3ff00000362a742b */ /* 0x000fd00000000822 */
[----:B------:R-:W-:Y:S01]  /*1b70*/  @!P2 LOP3.LUT R49, R41, 0x7ff00000, RZ, 0xc0, !PT ;  /* 0x7ff000002931a812 */ /* 0x000fe200078ec0ff */
[----:B------:R-:W-:-:S04]  /*1b80*/  DFMA R54, R54, R42, R54 ;  /* 0x0000002a3636722b */ /* 0x000fc80000000036 */
[----:B------:R-:W-:-:S04]  /*1b90*/  VIADD R51, R49, 0xffffffff ;  /* 0xffffffff31337836 */ /* 0x000fc80000000000 */
[----:B------:R-:W-:Y:S01]  /*1ba0*/  DMUL R52, R54, R40 ;  /* 0x0000002836347228 */ /* 0x000fe20000000000 */
[----:B------:R-:W-:Y:S01]  /*1bb0*/  ISETP.GT.U32.AND P0, PT, R51, 0x7feffffe, PT ;  /* 0x7feffffe3300780c */ /* 0x000fe20003f04070 */
[----:B------:R-:W-:-:S05]  /*1bc0*/  VIADD R51, R50, 0xffffffff ;  /* 0xffffffff32337836 */ /* 0x000fca0000000000 */
[----:B------:R-:W-:Y:S01]  /*1bd0*/  ISETP.GT.U32.OR P0, PT, R51, 0x7feffffe, P0 ;  /* 0x7feffffe3300780c */ /* 0x000fe20000704470 */
[----:B------:R-:W-:-:S08]  /*1be0*/  DFMA R42, R52, -R34, R40 ;  /* 0x80000022342a722b */ /* 0x000fd00000000028 */
[----:B------:R-:W-:-:S04]  /*1bf0*/  DFMA R42, R54, R42, R52 ;  /* 0x0000002a362a722b */ /* 0x000fc80000000034 */
[----:B------:R-:W-:Y:S07]  /*1c00*/  @P0 BRA `(.L_x_74) ;  /* 0x00000000006c0947 */ /* 0x000fee0003800000 */
[----:B------:R-:W-:-:S04]  /*1c10*/  LOP3.LUT R39, R37, 0x7ff00000, RZ, 0xc0, !PT ;  /* 0x7ff0000025277812 */ /* 0x000fc800078ec0ff */
[CC--:B------:R-:W-:Y:S02]  /*1c20*/  VIADDMNMX R38, R46.reuse, -R39.reuse, 0xb9600000, !PT ;  /* 0xb96000002e267446 */ /* 0x0c0fe40007800927 */
[----:B------:R-:W-:Y:S02]  /*1c30*/  ISETP.GE.U32.AND P0, PT, R46, R39, PT ;  /* 0x000000272e00720c */ /* 0x000fe40003f06070 */
[----:B------:R-:W-:Y:S02]  /*1c40*/  VIMNMX R38, PT, PT, R38, 0x46a00000, PT ;  /* 0x46a0000026267848 */ /* 0x000fe40003fe0100 */
[----:B------:R-:W-:-:S05]  /*1c50*/  SEL R39, R48, 0x63400000, !P0 ;  /* 0x6340000030277807 */ /* 0x000fca0004000000 */
        /* <DEDUP_REMOVED lines=13> */
[----:B------:R-:W-:Y:S01]  /*1d30*/  DMUL.RP R38, R42, R38 ;  /* 0x000000262a267228 */ /* 0x000fe20000008000 */
[----:B------:R-:W-:-:S06]  /*1d40*/  IMAD.MOV.U32 R34, RZ, RZ, RZ ;  /* 0x000000ffff227224 */ /* 0x000fcc00078e00ff */
[----:B------:R-:W-:-:S03]  /*1d50*/  DFMA R34, R52, -R34, R42 ;  /* 0x800000223422722b */ /* 0x000fc6000000002a */
[----:B------:R-:W-:-:S03]  /*1d60*/  LOP3.LUT R37, R39, R37, RZ, 0x3c, !PT ;  /* 0x0000002527257212 */ /* 0x000fc600078e3cff */
[----:B------:R-:W-:-:S04]  /*1d70*/  IADD3 R34, PT, PT, -R46, -0x43300000, RZ ;  /* 0xbcd000002e227810 */ /* 0x000fc80007ffe1ff */
[----:B------:R-:W-:-:S04]  /*1d80*/  FSETP.NEU.AND P0, PT, |R35|, R34, PT ;  /* 0x000000222300720b */ /* 0x000fc80003f0d200 */
[----:B------:R-:W-:Y:S02]  /*1d90*/  FSEL R52, R38, R52, !P0 ;  /* 0x0000003426347208 */ /* 0x000fe40004000000 */
[----:B------:R-:W-:Y:S01]  /*1da0*/  FSEL R53, R37, R53, !P0 ;  /* 0x0000003525357208 */ /* 0x000fe20004000000 */
[----:B------:R-:W-:Y:S06]  /*1db0*/  BRA `(.L_x_75) ;  /* 0x0000000000547947 */ /* 0x000fec0003800000 */
.L_x_74:
[----:B------:R-:W-:-:S14]  /*1dc0*/  DSETP.NAN.AND P0, PT, R38, R38, PT ;  /* 0x000000262600722a */ /* 0x000fdc0003f08000 */
[----:B------:R-:W-:Y:S05]  /*1dd0*/  @P0 BRA `(.L_x_76) ;  /* 0x0000000000440947 */ /* 0x000fea0003800000 */
[----:B------:R-:W-:-:S14]  /*1de0*/  DSETP.NAN.AND P0, PT, R36, R36, PT ;  /* 0x000000242400722a */ /* 0x000fdc0003f08000 */
[----:B------:R-:W-:Y:S05]  /*1df0*/  @P0 BRA `(.L_x_77) ;  /* 0x0000000000300947 */ /* 0x000fea0003800000 */
[----:B------:R-:W-:Y:S01]  /*1e00*/  ISETP.NE.AND P0, PT, R49, R50, PT ;  /* 0x000000323100720c */ /* 0x000fe20003f05270 */
[----:B------:R-:W-:Y:S01]  /*1e10*/  IMAD.MOV.U32 R52, RZ, RZ, 0x0 ;  /* 0x00000000ff347424 */ /* 0x000fe200078e00ff */
[----:B------:R-:W-:-:S11]  /*1e20*/  MOV R53, 0xfff80000 ;  /* 0xfff8000000357802 */ /* 0x000fd60000000f00 */
        /* <DEDUP_REMOVED lines=9> */
.L_x_77:
[----:B------:R-:W-:Y:S01]  /*1ec0*/  LOP3.LUT R53, R37, 0x80000, RZ, 0xfc, !PT ;  /* 0x0008000025357812 */ /* 0x000fe200078efcff */
[----:B------:R-:W-:Y:S01]  /*1ed0*/  IMAD.MOV.U32 R52, RZ, RZ, R36 ;  /* 0x000000ffff347224 */ /* 0x000fe200078e0024 */
[----:B------:R-:W-:Y:S06]  /*1ee0*/  BRA `(.L_x_75) ;  /* 0x0000000000087947 */ /* 0x000fec0003800000 */
.L_x_76:
[----:B------:R-:W-:Y:S01]  /*1ef0*/  LOP3.LUT R53, R39, 0x80000, RZ, 0xfc, !PT ;  /* 0x0008000027357812 */ /* 0x000fe200078efcff */
[----:B------:R-:W-:-:S07]  /*1f00*/  IMAD.MOV.U32 R52, RZ, RZ, R38 ;  /* 0x000000ffff347224 */ /* 0x000fce00078e0026 */
.L_x_75:
[----:B------:R-:W-:Y:S05]  /*1f10*/  BSYNC.RECONVERGENT B4 ;  /* 0x0000000000047941 */ /* 0x000fea0003800200 */
.L_x_73:
[----:B------:R-:W-:Y:S02]  /*1f20*/  IMAD.MOV.U32 R34, RZ, RZ, R0 ;  /* 0x000000ffff227224 */ /* 0x000fe400078e0000 */
[----:B------:R-:W-:-:S04]  /*1f30*/  IMAD.MOV.U32 R35, RZ, RZ, 0x0 ;  /* 0x00000000ff237424 */ /* 0x000fc800078e00ff */
[----:B------:R-:W-:Y:S05]  /*1f40*/  RET.REL.NODEC R34 `(_Z13simulate_stepldP8Particlel) ;  /* 0xffffffe0222c7950 */ /* 0x000fea0003c3ffff */
        .weak           $__internal_3_$__cuda_sm20_dsqrt_rn_f64_mediumpath_v1
        .type           $__internal_3_$__cuda_sm20_dsqrt_rn_f64_mediumpath_v1,@function
        .size           $__internal_3_$__cuda_sm20_dsqrt_rn_f64_mediumpath_v1,(.L_x_86 - $__internal_3_$__cuda_sm20_dsqrt_rn_f64_mediumpath_v1)
$__internal_3_$__cuda_sm20_dsqrt_rn_f64_mediumpath_v1:
        /* <DEDUP_REMOVED lines=12> */
.L_x_79:
[----:B------:R-:W-:-:S14]  /*2010*/  DSETP.NE.AND P0, PT, R38, RZ, PT ;  /* 0x000000ff2600722a */ /* 0x000fdc0003f05000 */
[----:B------:R-:W-:Y:S05]  /*2020*/  @!P0 BRA `(.L_x_81) ;  /* 0x0000000000588947 */ /* 0x000fea0003800000 */
[----:B------:R-:W-:-:S13]  /*2030*/  ISETP.GE.AND P0, PT, R39, RZ, PT ;  /* 0x000000ff2700720c */ /* 0x000fda0003f06270 */
[----:B------:R-:W-:Y:S01]  /*2040*/  @!P0 IMAD.MOV.U32 R2, RZ, RZ, 0x0 ;  /* 0x00000000ff028424 */ /* 0x000fe200078e00ff */
[----:B------:R-:W-:Y:S01]  /*2050*/  @!P0 MOV R3, 0xfff80000 ;  /* 0xfff8000000038802 */ /* 0x000fe20000000f00 */
[----:B------:R-:W-:Y:S06]  /*2060*/  @!P0 BRA `(.L_x_80) ;  /* 0x00000000004c8947 */ /* 0x000fec0003800000 */
[----:B------:R-:W-:-:S13]  /*2070*/  ISETP.GT.AND P0, PT, R39, 0x7fefffff, PT ;  /* 0x7fefffff2700780c */ /* 0x000fda0003f04270 */
[----:B------:R-:W-:Y:S05]  /*2080*/  @P0 BRA `(.L_x_81) ;  /* 0x0000000000400947 */ /* 0x000fea0003800000 */
[----:B------:R-:W-:Y:S01]  /*2090*/  DMUL R38, R38, 8.11296384146066816958e+31 ;  /* 0x4690000026267828 */ /* 0x000fe20000000000 */
[----:B------:R-:W-:Y:S02]  /*20a0*/  IMAD.MOV.U32 R2, RZ, RZ, RZ ;  /* 0x000000ffff027224 */ /* 0x000fe400078e00ff */
[----:B------:R-:W-:Y:S02]  /*20b0*/  IMAD.MOV.U32 R34, RZ, RZ, 0x0 ;  /* 0x00000000ff227424 */ /* 0x000fe400078e00ff */
[----:B------:R-:W-:Y:S01]  /*20c0*/  IMAD.MOV.U32 R35, RZ, RZ, 0x3fd80000 ;  /* 0x3fd80000ff237424 */ /* 0x000fe200078e00ff */
[----:B------:R-:W0:Y:S02]  /*20d0*/  MUFU.RSQ64H R3, R39 ;  /* 0x0000002700037308 */ /* 0x000e240000001c00 */
        /* <DEDUP_REMOVED lines=11> */
.L_x_81:
[----:B------:R-:W-:-:S11]  /*2190*/  DADD R2, R38, R38 ;  /* 0x0000000026027229 */ /* 0x000fd60000000026 */
.L_x_80:
[----:B------:R-:W-:Y:S05]  /*21a0*/  BSYNC.RECONVERGENT B4 ;  /* 0x0000000000047941 */ /* 0x000fea0003800200 */
.L_x_78:
[----:B------:R-:W-:Y:S02]  /*21b0*/  IMAD.MOV.U32 R32, RZ, RZ, R2 ;  /* 0x000000ffff207224 */ /* 0x000fe400078e0002 */
[----:B------:R-:W-:Y:S02]  /*21c0*/  IMAD.MOV.U32 R33, RZ, RZ, R3 ;  /* 0x000000ffff217224 */ /* 0x000fe400078e0003 */
[----:B------:R-:W-:Y:S02]  /*21d0*/  IMAD.MOV.U32 R2, RZ, RZ, R0 ;  /* 0x000000ffff027224 */ /* 0x000fe400078e0000 */
[----:B------:R-:W-:-:S04]  /*21e0*/  IMAD.MOV.U32 R3, RZ, RZ, 0x0 ;  /* 0x00000000ff037424 */ /* 0x000fc800078e00ff */
[----:B------:R-:W-:Y:S05]  /*21f0*/  RET.REL.NODEC R2 `(_Z13simulate_stepldP8Particlel) ;  /* 0xffffffdc02807950 */ /* 0x000fea0003c3ffff */
.L_x_82:
        /* <DEDUP_REMOVED lines=16> */
.L_x_86:


//--------------------- .nv.shared.reserved.0     --------------------------
	.section	.nv.shared.reserved.0,"aw",@nobits
	.weak		__nv_reservedSMEM_offset_0_alias
	.size		__nv_reservedSMEM_offset_0_alias, 0, 64
	.other		__nv_reservedSMEM_offset_0_alias,@"STO_CUDA_RESERVED_SHARED STV_DEFAULT"
__nv_reservedSMEM_offset_0_alias:
	.zero		0
	.zero		64


//--------------------- .nv.global                --------------------------
	.section	.nv.global,"aw",@nobits
	.align	8
.nv.global:
	.type		cnt,@object
	.size		cnt,(colls - cnt)
cnt:
	.zero		8
	.type		colls,@object
	.size		colls,(_ZN34_INTERNAL_0644ea14_4_k_cu_270db8446thrust24THRUST_300001_SM_1000_NS12placeholders2_7E - colls)
	.other		colls,@"STV_DEFAULT STO_CUDA_MANAGED"
colls:
	.zero		8
	.type		_ZN34_INTERNAL_0644ea14_4_k_cu_270db8446thrust24THRUST_300001_SM_1000_NS12placeholders2_7E,@object
	.size		_ZN34_INTERNAL_0644ea14_4_k_cu_270db8446thrust24THRUST_300001_SM_1000_NS12placeholders2_7E,(_ZN34_INTERNAL_0644ea14_4_k_cu_270db8444cuda3std3__45__cpo7crbeginE - _ZN34_INTERNAL_0644ea14_4_k_cu_270db8446thrust24THRUST_300001_SM_1000_NS12placeholders2_7E)
_ZN34_INTERNAL_0644ea14_4_k_cu_270db8446thrust24THRUST_300001_SM_1000_NS12placeholders2_7E:
	.zero		1
	.type		_ZN34_INTERNAL_0644ea14_4_k_cu_270db8444cuda3std3__45__cpo7crbeginE,@object
	.size		_ZN34_INTERNAL_0644ea14_4_k_cu_270db8444cuda3std3__45__cpo7crbeginE,(_ZN34_INTERNAL_0644ea14_4_k_cu_270db8444cuda3std6ranges3__45__cpo4nextE - _ZN34_INTERNAL_0644ea14_4_k_cu_270db8444cuda3std3__45__cpo7crbeginE)
_ZN34_INTERNAL_0644ea14_4_k_cu_270db8444cuda3std3__45__cpo7crbeginE:
	.zero		1
	.type		_ZN34_INTERNAL_0644ea14_4_k_cu_270db8444cuda3std6ranges3__45__cpo4nextE,@object
	.size		_ZN34_INTERNAL_0644ea14_4_k_cu_270db8444cuda3std6ranges3__45__cpo4nextE,(_ZN34_INTERNAL_0644ea14_4_k_cu_270db8446thrust24THRUST_300001_SM_1000_NS8cuda_cub10par_nosyncE - _ZN34_INTERNAL_0644ea14_4_k_cu_270db8444cuda3std6ranges3__45__cpo4nextE)
_ZN34_INTERNAL_0644ea14_4_k_cu_270db8444cuda3std6ranges3__45__cpo4nextE:
	.zero		1
	.type		_ZN34_INTERNAL_0644ea14_4_k_cu_270db8446thrust24THRUST_300001_SM_1000_NS8cuda_cub10par_nosyncE,@object
	.size		_ZN34_INTERNAL_0644ea14_4_k_cu_270db8446thrust24THRUST_300001_SM_1000_NS8cuda_cub10par_nosyncE,(_ZN34_INTERNAL_0644ea14_4_k_cu_270db8444cuda3std6ranges3__45__cpo4swapE - _ZN34_INTERNAL_0644ea14_4_k_cu_270db8446thrust24THRUST_300001_SM_1000_NS8cuda_cub10par_nosyncE)
_ZN34_INTERNAL_0644ea14_4_k_cu_270db8446thrust24THRUST_300001_SM_1000_NS8cuda_cub10par_nosyncE:
	.zero		1
	.type		_ZN34_INTERNAL_0644ea14_4_k_cu_270db8444cuda3std6ranges3__45__cpo4swapE,@object
	.size		_ZN34_INTERNAL_0644ea14_4_k_cu_270db8444cuda3std6ranges3__45__cpo4swapE,(_ZN34_INTERNAL_0644ea14_4_k_cu_270db8446thrust24THRUST_300001_SM_1000_NS3seqE - _ZN34_INTERNAL_0644ea14_4_k_cu_270db8444cuda3std6ranges3__45__cpo4swapE)
_ZN34_INTERNAL_0644ea14_4_k_cu_270db8444cuda3std6ranges3__45__cpo4swapE:
	.zero		1
	.type		_ZN34_INTERNAL_0644ea14_4_k_cu_270db8446thrust24THRUST_300001_SM_1000_NS3seqE,@object
	.size		_ZN34_INTERNAL_0644ea14_4_k_cu_270db8446thrust24THRUST_300001_SM_1000_NS3seqE,(_ZN34_INTERNAL_0644ea14_4_k_cu_270db8444cuda3std3__48in_placeE - _ZN34_INTERNAL_0644ea14_4_k_cu_270db8446thrust24THRUST_300001_SM_1000_NS3seqE)
_ZN34_INTERNAL_0644ea14_4_k_cu_270db8446thrust24THRUST_300001_SM_1000_NS3seqE:
	.zero		1
	.type		_ZN34_INTERNAL_0644ea14_4_k_cu_270db8444cuda3std3__48in_placeE,@object
	.size		_ZN34_INTERNAL_0644ea14_4_k_cu_270db8444cuda3std3__48in_placeE,(_ZN34_INTERNAL_0644ea14_4_k_cu_270db8444cuda3std6ranges3__45__cpo4sizeE - _ZN34_INTERNAL_0644ea14_4_k_cu_270db8444cuda3std3__48in_placeE)
_ZN34_INTERNAL_0644ea14_4_k_cu_270db8444cuda3std3__48in_placeE:
	.zero		1
	.type		_ZN34_INTERNAL_0644ea14_4_k_cu_270db8444cuda3std6ranges3__45__cpo4sizeE,@object
	.size		_ZN34_INTERNAL_0644ea14_4_k_cu_270db8444cuda3std6ranges3__45__cpo4sizeE,(_ZN34_INTERNAL_0644ea14_4_k_cu_270db8446thrust24THRUST_300001_SM_1000_NS12placeholders2_3E - _ZN34_INTERNAL_0644ea14_4_k_cu_270db8444cuda3std6ranges3__45__cpo4sizeE)
_ZN34_INTERNAL_0644ea14_4_k_cu_270db8444cuda3std6ranges3__45__cpo4sizeE:
	.zero		1
	.type		_ZN34_INTERNAL_0644ea14_4_k_cu_270db8446thrust24THRUST_300001_SM_1000_NS12placeholders2_3E,@object
	.size		_ZN34_INTERNAL_0644ea14_4_k_cu_270db8446thrust24THRUST_300001_SM_1000_NS12placeholders2_3E,(_ZN34_INTERNAL_0644ea14_4_k_cu_270db8444cuda3std3__45__cpo6cbeginE - _ZN34_INTERNAL_0644ea14_4_k_cu_270db8446thrust24THRUST_300001_SM_1000_NS12placeholders2_3E)
_ZN34_INTERNAL_0644ea14_4_k_cu_270db8446thrust24THRUST_300001_SM_1000_NS12placeholders2_3E:
	.zero		1
	.type		_ZN34_INTERNAL_0644ea14_4_k_cu_270db8444cuda3std3__45__cpo6cbeginE,@object
	.size		_ZN34_INTERNAL_0644ea14_4_k_cu_270db8444cuda3std3__45__cpo6cbeginE,(_ZN34_INTERNAL_0644ea14_4_k_cu_270db8444cuda3std6ranges3__45__cpo6cbeginE - _ZN34_INTERNAL_0644ea14_4_k_cu_270db8444cuda3std3__45__cpo6cbeginE)
_ZN34_INTERNAL_0644ea14_4_k_cu_270db8444cuda3std3__45__cpo6cbeginE:
	.zero		1
	.type		_ZN34_INTERNAL_0644ea14_4_k_cu_270db8444cuda3std6ranges3__45__cpo6cbeginE,@object
	.size		_ZN34_INTERNAL_0644ea14_4_k_cu_270db8444cuda3std6ranges3__45__cpo6cbeginE,(_ZN34_INTERNAL_0644ea14_4_k_cu_270db8446thrust24THRUST_300001_SM_1000_NS12placeholders2_9E - _ZN34_INTERNAL_0644ea14_4_k_cu_270db8444cuda3std6ranges3__45__cpo6cbeginE)
_ZN34_INTERNAL_0644ea14_4_k_cu_270db8444cuda3std6ranges3__45__cpo6cbeginE:
	.zero		1
	.type		_ZN34_INTERNAL_0644ea14_4_k_cu_270db8446thrust24THRUST_300001_SM_1000_NS12placeholders2_9E,@object
	.size		_ZN34_INTERNAL_0644ea14_4_k_cu_270db8446thrust24THRUST_300001_SM_1000_NS12placeholders2_9E,(_ZN34_INTERNAL_0644ea14_4_k_cu_270db8444cuda3std3__436_GLOBAL__N__0644ea14_4_k_cu_270db8446ignoreE - _ZN34_INTERNAL_0644ea14_4_k_cu_270db8446thrust24THRUST_300001_SM_1000_NS12placeholders2_9E)
_ZN34_INTERNAL_0644ea14_4_k_cu_270db8446thrust24THRUST_300001_SM_1000_NS12placeholders2_9E:
	.zero		1
	.type		_ZN34_INTERNAL_0644ea14_4_k_cu_270db8444cuda3std3__436_GLOBAL__N__0644ea14_4_k_cu_270db8446ignoreE,@object
	.size		_ZN34_INTERNAL_0644ea14_4_k_cu_270db8444cuda3std3__436_GLOBAL__N__0644ea14_4_k_cu_270db8446ignoreE,(_ZN34_INTERNAL_0644ea14_4_k_cu_270db8444cuda3std6ranges3__45__cpo4dataE - _ZN34_INTERNAL_0644ea14_4_k_cu_270db8444cuda3std3__436_GLOBAL__N__0644ea14_4_k_cu_270db8446ignoreE)
_ZN34_INTERNAL_0644ea14_4_k_cu_270db8444cuda3std3__436_GLOBAL__N__0644ea14_4_k_cu_270db8446ignoreE:
	.zero		1
	.type		_ZN34_INTERNAL_0644ea14_4_k_cu_270db8444cuda3std6ranges3__45__cpo4dataE,@object
	.size		_ZN34_INTERNAL_0644ea14_4_k_cu_270db8444cuda3std6ranges3__45__cpo4dataE,(_ZN34_INTERNAL_0644ea14_4_k_cu_270db8446thrust24THRUST_300001_SM_1000_NS12placeholders2_1E - _ZN34_INTERNAL_0644ea14_4_k_cu_270db8444cuda3std6ranges3__45__cpo4dataE)
_ZN34_INTERNAL_0644ea14_4_k_cu_270db8444cuda3std6ranges3__45__cpo4dataE:
	.zero		1
	.type		_ZN34_INTERNAL_0644ea14_4_k_cu_270db8446thrust24THRUST_300001_SM_1000_NS12placeholders2_1E,@object
	.size		_ZN34_INTERNAL_0644ea14_4_k_cu_270db8446thrust24THRUST_300001_SM_1000_NS12placeholders2_1E,(_ZN34_INTERNAL_0644ea14_4_k_cu_270db8444cuda3std3__45__cpo5beginE - _ZN34_INTERNAL_0644ea14_4_k_cu_270db8446thrust24THRUST_300001_SM_1000_NS12placeholders2_1E)
_ZN34_INTERNAL_0644ea14_4_k_cu_270db8446thrust24THRUST_300001_SM_1000_NS12placeholders2_1E:
	.zero		1
	.type		_ZN34_INTERNAL_0644ea14_4_k_cu_270db8444cuda3std3__45__cpo5beginE,@object
	.size		_ZN34_INTERNAL_0644ea14_4_k_cu_270db8444cuda3std3__45__cpo5beginE,(_ZN34_INTERNAL_0644ea14_4_k_cu_270db8444cuda3std6ranges3__45__cpo5beginE - _ZN34_INTERNAL_0644ea14_4_k_cu_270db8444cuda3std3__45__cpo5beginE)
_ZN34_INTERNAL_0644ea14_4_k_cu_270db8444cuda3std3__45__cpo5beginE:
	.zero		1
	.type		_ZN34_INTERNAL_0644ea14_4_k_cu_270db8444cuda3std6ranges3__45__cpo5beginE,@object
	.size		_ZN34_INTERNAL_0644ea14_4_k_cu_270db8444cuda3std6ranges3__45__cpo5beginE,(_ZN34_INTERNAL_0644ea14_4_k_cu_270db8446thrust24THRUST_300001_SM_1000_NS12placeholders2_5E - _ZN34_INTERNAL_0644ea14_4_k_cu_270db8444cuda3std6ranges3__45__cpo5beginE)
_ZN34_INTERNAL_0644ea14_4_k_cu_270db8444cuda3std6ranges3__45__cpo5beginE:
	.zero		1
	.type		_ZN34_INTERNAL_0644ea14_4_k_cu_270db8446thrust24THRUST_300001_SM_1000_NS12placeholders2_5E,@object
	.size		_ZN34_INTERNAL_0644ea14_4_k_cu_270db8446thrust24THRUST_300001_SM_1000_NS12placeholders2_5E,(_ZN34_INTERNAL_0644ea14_4_k_cu_270db8444cuda3std3__45__cpo6rbeginE - _ZN34_INTERNAL_0644ea14_4_k_cu_270db8446thrust24THRUST_300001_SM_1000_NS12placeholders2_5E)
_ZN34_INTERNAL_0644ea14_4_k_cu_270db8446thrust24THRUST_300001_SM_1000_NS12placeholders2_5E:
	.zero		1
	.type		_ZN34_INTERNAL_0644ea14_4_k_cu_270db8444cuda3std3__45__cpo6rbeginE,@object
	.size		_ZN34_INTERNAL_0644ea14_4_k_cu_270db8444cuda3std3__45__cpo6rbeginE,(_ZN34_INTERNAL_0644ea14_4_k_cu_270db8444cuda3std6ranges3__45__cpo7advanceE - _ZN34_INTERNAL_0644ea14_4_k_cu_270db8444cuda3std3__45__cpo6rbeginE)
_ZN34_INTERNAL_0644ea14_4_k_cu_270db8444cuda3std3__45__cpo6rbeginE:
	.zero		1
	.type		_ZN34_INTERNAL_0644ea14_4_k_cu_270db8444cuda3std6ranges3__45__cpo7advanceE,@object
	.size		_ZN34_INTERNAL_0644ea14_4_k_cu_270db8444cuda3std6ranges3__45__cpo7advanceE,(_ZN34_INTERNAL_0644ea14_4_k_cu_270db8444cuda3std3__47nulloptE - _ZN34_INTERNAL_0644ea14_4_k_cu_270db8444cuda3std6ranges3__45__cpo7advanceE)
_ZN34_INTERNAL_0644ea14_4_k_cu_270db8444cuda3std6ranges3__45__cpo7advanceE:
	.zero		1
	.type		_ZN34_INTERNAL_0644ea14_4_k_cu_270db8444cuda3std3__47nulloptE,@object
	.size		_ZN34_INTERNAL_0644ea14_4_k_cu_270db8444cuda3std3__47nulloptE,(_ZN34_INTERNAL_0644ea14_4_k_cu_270db8444cuda3std6ranges3__45__cpo8distanceE - _ZN34_INTERNAL_0644ea14_4_k_cu_270db8444cuda3std3__47nulloptE)
_ZN34_INTERNAL_0644ea14_4_k_cu_270db8444cuda3std3__47nulloptE:
	.zero		1
	.type		_ZN34_INTERNAL_0644ea14_4_k_cu_270db8444cuda3std6ranges3__45__cpo8distanceE,@object
	.size		_ZN34_INTERNAL_0644ea14_4_k_cu_270db8444cuda3std6ranges3__45__cpo8distanceE,(_ZN34_INTERNAL_0644ea14_4_k_cu_270db8446thrust24THRUST_300001_SM_1000_NS12placeholders3_10E - _ZN34_INTERNAL_0644ea14_4_k_cu_270db8444cuda3std6ranges3__45__cpo8distanceE)
_ZN34_INTERNAL_0644ea14_4_k_cu_270db8444cuda3std6ranges3__45__cpo8distanceE:
	.zero		1
	.type		_ZN34_INTERNAL_0644ea14_4_k_cu_270db8446thrust24THRUST_300001_SM_1000_NS12placeholders3_10E,@object
	.size		_ZN34_INTERNAL_0644ea14_4_k_cu_270db8446thrust24THRUST_300001_SM_1000_NS12placeholders3_10E,(_ZN34_INTERNAL_0644ea14_4_k_cu_270db8444cuda3std3__419piecewise_constructE - _ZN34_INTERNAL_0644ea14_4_k_cu_270db8446thrust24THRUST_300001_SM_1000_NS12placeholders3_10E)
_ZN34_INTERNAL_0644ea14_4_k_cu_270db8446thrust24THRUST_300001_SM_1000_NS12placeholders3_10E:
	.zero		1
	.type		_ZN34_INTERNAL_0644ea14_4_k_cu_270db8444cuda3std3__419piecewise_constructE,@object
	.size		_ZN34_INTERNAL_0644ea14_4_k_cu_270db8444cuda3std3__419piecewise_constructE,(_ZN34_INTERNAL_0644ea14_4_k_cu_270db8444cuda3std6ranges3__45__cpo5cdataE - _ZN34_INTERNAL_0644ea14_4_k_cu_270db8444cuda3std3__419piecewise_constructE)
_ZN34_INTERNAL_0644ea14_4_k_cu_270db8444cuda3std3__419piecewise_constructE:
	.zero		1
	.type		_ZN34_INTERNAL_0644ea14_4_k_cu_270db8444cuda3std6ranges3__45__cpo5cdataE,@object
	.size		_ZN34_INTERNAL_0644ea14_4_k_cu_270db8444cuda3std6ranges3__45__cpo5cdataE,(_ZN34_INTERNAL_0644ea14_4_k_cu_270db8446thrust24THRUST_300001_SM_1000_NS12placeholders2_2E - _ZN34_INTERNAL_0644ea14_4_k_cu_270db8444cuda3std6ranges3__45__cpo5cdataE)
_ZN34_INTERNAL_0644ea14_4_k_cu_270db8444cuda3std6ranges3__45__cpo5cdataE:
	.zero		1
	.type		_ZN34_INTERNAL_0644ea14_4_k_cu_270db8446thrust24THRUST_300001_SM_1000_NS12placeholders2_2E,@object
	.size		_ZN34_INTERNAL_0644ea14_4_k_cu_270db8446thrust24THRUST_300001_SM_1000_NS12placeholders2_2E,(_ZN34_INTERNAL_0644ea14_4_k_cu_270db8444cuda3std3__45__cpo3endE - _ZN34_INTERNAL_0644ea14_4_k_cu_270db8446thrust24THRUST_300001_SM_1000_NS12placeholders2_2E)
_ZN34_INTERNAL_0644ea14_4_k_cu_270db8446thrust24THRUST_300001_SM_1000_NS12placeholders2_2E:
	.zero		1
	.type		_ZN34_INTERNAL_0644ea14_4_k_cu_270db8444cuda3std3__45__cpo3endE,@object
	.size		_ZN34_INTERNAL_0644ea14_4_k_cu_270db8444cuda3std3__45__cpo3endE,(_ZN34_INTERNAL_0644ea14_4_k_cu_270db8444cuda3std6ranges3__45__cpo3endE - _ZN34_INTERNAL_0644ea14_4_k_cu_270db8444cuda3std3__45__cpo3endE)
_ZN34_INTERNAL_0644ea14_4_k_cu_270db8444cuda3std3__45__cpo3endE:
	.zero		1
	.type		_ZN34_INTERNAL_0644ea14_4_k_cu_270db8444cuda3std6ranges3__45__cpo3endE,@object
	.size		_ZN34_INTERNAL_0644ea14_4_k_cu_270db8444cuda3std6ranges3__45__cpo3endE,(_ZN34_INTERNAL_0644ea14_4_k_cu_270db8446thrust24THRUST_300001_SM_1000_NS12placeholders2_6E - _ZN34_INTERNAL_0644ea14_4_k_cu_270db8444cuda3std6ranges3__45__cpo3endE)
_ZN34_INTERNAL_0644ea14_4_k_cu_270db8444cuda3std6ranges3__45__cpo3endE:
	.zero		1
	.type		_ZN34_INTERNAL_0644ea14_4_k_cu_270db8446thrust24THRUST_300001_SM_1000_NS12placeholders2_6E,@object
	.size		_ZN34_INTERNAL_0644ea14_4_k_cu_270db8446thrust24THRUST_300001_SM_1000_NS12placeholders2_6E,(_ZN34_INTERNAL_0644ea14_4_k_cu_270db8444cuda3std3__45__cpo4rendE - _ZN34_INTERNAL_0644ea14_4_k_cu_270db8446thrust24THRUST_300001_SM_1000_NS12placeholders2_6E)
_ZN34_INTERNAL_0644ea14_4_k_cu_270db8446thrust24THRUST_300001_SM_1000_NS12placeholders2_6E:
	.zero		1
	.type		_ZN34_INTERNAL_0644ea14_4_k_cu_270db8444cuda3std3__45__cpo4rendE,@object
	.size		_ZN34_INTERNAL_0644ea14_4_k_cu_270db8444cuda3std3__45__cpo4rendE,(_ZN34_INTERNAL_0644ea14_4_k_cu_270db8444cuda3std6ranges3__45__cpo9iter_swapE - _ZN34_INTERNAL_0644ea14_4_k_cu_270db8444cuda3std3__45__cpo4rendE)
_ZN34_INTERNAL_0644ea14_4_k_cu_270db8444cuda3std3__45__cpo4rendE:
	.zero		1
	.type		_ZN34_INTERNAL_0644ea14_4_k_cu_270db8444cuda3std6ranges3__45__cpo9iter_swapE,@object
	.size		_ZN34_INTERNAL_0644ea14_4_k_cu_270db8444cuda3std6ranges3__45__cpo9iter_swapE,(_ZN34_INTERNAL_0644ea14_4_k_cu_270db8444cuda3std3__48unexpectE - _ZN34_INTERNAL_0644ea14_4_k_cu_270db8444cuda3std6ranges3__45__cpo9iter_swapE)
_ZN34_INTERNAL_0644ea14_4_k_cu_270db8444cuda3std6ranges3__45__cpo9iter_swapE:
	.zero		1
	.type		_ZN34_INTERNAL_0644ea14_4_k_cu_270db8444cuda3std3__48unexpectE,@object
	.size		_ZN34_INTERNAL_0644ea14_4_k_cu_270db8444cuda3std3__48unexpectE,(_ZN34_INTERNAL_0644ea14_4_k_cu_270db8446thrust24THRUST_300001_SM_1000_NS8cuda_cub3parE - _ZN34_INTERNAL_0644ea14_4_k_cu_270db8444cuda3std3__48unexpectE)
_ZN34_INTERNAL_0644ea14_4_k_cu_270db8444cuda3std3__48unexpectE:
	.zero		1
	.type		_ZN34_INTERNAL_0644ea14_4_k_cu_270db8446thrust24THRUST_300001_SM_1000_NS8cuda_cub3parE,@object
	.size		_ZN34_INTERNAL_0644ea14_4_k_cu_270db8446thrust24THRUST_300001_SM_1000_NS8cuda_cub3parE,(_ZN34_INTERNAL_0644ea14_4_k_cu_270db8446thrust24THRUST_300001_SM_1000_NS12placeholders2_8E - _ZN34_INTERNAL_0644ea14_4_k_cu_270db8446thrust24THRUST_300001_SM_1000_NS8cuda_cub3parE)
_ZN34_INTERNAL_0644ea14_4_k_cu_270db8446thrust24THRUST_300001_SM_1000_NS8cuda_cub3parE:
	.zero		1
	.type		_ZN34_INTERNAL_0644ea14_4_k_cu_270db8446thrust24THRUST_300001_SM_1000_NS12placeholders2_8E,@object
	.size		_ZN34_INTERNAL_0644ea14_4_k_cu_270db8446thrust24THRUST_300001_SM_1000_NS12placeholders2_8E,(_ZN34_INTERNAL_0644ea14_4_k_cu_270db8444cuda3std3__45__cpo5crendE - _ZN34_INTERNAL_0644ea14_4_k_cu_270db8446thrust24THRUST_300001_SM_1000_NS12placeholders2_8E)
_ZN34_INTERNAL_0644ea14_4_k_cu_270db8446thrust24THRUST_300001_SM_1000_NS12placeholders2_8E:
	.zero		1
	.type		_ZN34_INTERNAL_0644ea14_4_k_cu_270db8444cuda3std3__45__cpo5crendE,@object
	.size		_ZN34_INTERNAL_0644ea14_4_k_cu_270db8444cuda3std3__45__cpo5crendE,(_ZN34_INTERNAL_0644ea14_4_k_cu_270db8444cuda3std6ranges3__45__cpo4prevE - _ZN34_INTERNAL_0644ea14_4_k_cu_270db8444cuda3std3__45__cpo5crendE)
_ZN34_INTERNAL_0644ea14_4_k_cu_270db8444cuda3std3__45__cpo5crendE:
	.zero		1
	.type		_ZN34_INTERNAL_0644ea14_4_k_cu_270db8444cuda3std6ranges3__45__cpo4prevE,@object
	.size		_ZN34_INTERNAL_0644ea14_4_k_cu_270db8444cuda3std6ranges3__45__cpo4prevE,(_ZN34_INTERNAL_0644ea14_4_k_cu_270db8446thrust24THRUST_300001_SM_1000_NS6system6detail10sequential3seqE - _ZN34_INTERNAL_0644ea14_4_k_cu_270db8444cuda3std6ranges3__45__cpo4prevE)
_ZN34_INTERNAL_0644ea14_4_k_cu_270db8444cuda3std6ranges3__45__cpo4prevE:
	.zero		1
	.type		_ZN34_INTERNAL_0644ea14_4_k_cu_270db8446thrust24THRUST_300001_SM_1000_NS6system6detail10sequential3seqE,@object
	.size		_ZN34_INTERNAL_0644ea14_4_k_cu_270db8446thrust24THRUST_300001_SM_1000_NS6system6detail10sequential3seqE,(_ZN34_INTERNAL_0644ea14_4_k_cu_270db8444cuda3std6ranges3__45__cpo9iter_moveE - _ZN34_INTERNAL_0644ea14_4_k_cu_270db8446thrust24THRUST_300001_SM_1000_NS6system6detail10sequential3seqE)
_ZN34_INTERNAL_0644ea14_4_k_cu_270db8446thrust24THRUST_300001_SM_1000_NS6system6detail10sequential3seqE:
	.zero		1
	.type		_ZN34_INTERNAL_0644ea14_4_k_cu_270db8444cuda3std6ranges3__45__cpo9iter_moveE,@object
	.size		_ZN34_INTERNAL_0644ea14_4_k_cu_270db8444cuda3std6ranges3__45__cpo9iter_moveE,(_ZN34_INTERNAL_0644ea14_4_k_cu_270db8446thrust24THRUST_300001_SM_1000_NS12placeholders2_4E - _ZN34_INTERNAL_0644ea14_4_k_cu_270db8444cuda3std6ranges3__45__cpo9iter_moveE)
_ZN34_INTERNAL_0644ea14_4_k_cu_270db8444cuda3std6ranges3__45__cpo9iter_moveE:
	.zero		1
	.type		_ZN34_INTERNAL_0644ea14_4_k_cu_270db8446thrust24THRUST_300001_SM_1000_NS12placeholders2_4E,@object
	.size		_ZN34_INTERNAL_0644ea14_4_k_cu_270db8446thrust24THRUST_300001_SM_1000_NS12placeholders2_4E,(_ZN34_INTERNAL_0644ea14_4_k_cu_270db8444cuda3std3__45__cpo4cendE - _ZN34_INTERNAL_0644ea14_4_k_cu_270db8446thrust24THRUST_300001_SM_1000_NS12placeholders2_4E)
_ZN34_INTERNAL_0644ea14_4_k_cu_270db8446thrust24THRUST_300001_SM_1000_NS12placeholders2_4E:
	.zero		1
	.type		_ZN34_INTERNAL_0644ea14_4_k_cu_270db8444cuda3std3__45__cpo4cendE,@object
	.size		_ZN34_INTERNAL_0644ea14_4_k_cu_270db8444cuda3std3__45__cpo4cendE,(_ZN34_INTERNAL_0644ea14_4_k_cu_270db8444cuda3std6ranges3__45__cpo4cendE - _ZN34_INTERNAL_0644ea14_4_k_cu_270db8444cuda3std3__45__cpo4cendE)
_ZN34_INTERNAL_0644ea14_4_k_cu_270db8444cuda3std3__45__cpo4cendE:
	.zero		1
	.type		_ZN34_INTERNAL_0644ea14_4_k_cu_270db8444cuda3std6ranges3__45__cpo4cendE,@object
	.size		_ZN34_INTERNAL_0644ea14_4_k_cu_270db8444cuda3std6ranges3__45__cpo4cendE,(_ZN34_INTERNAL_0644ea14_4_k_cu_270db8444cuda3std3__420unreachable_sentinelE - _ZN34_INTERNAL_0644ea14_4_k_cu_270db8444cuda3std6ranges3__45__cpo4cendE)
_ZN34_INTERNAL_0644ea14_4_k_cu_270db8444cuda3std6ranges3__45__cpo4cendE:
	.zero		1
	.type		_ZN34_INTERNAL_0644ea14_4_k_cu_270db8444cuda3std3__420unreachable_sentinelE,@object
	.size		_ZN34_INTERNAL_0644ea14_4_k_cu_270db8444cuda3std3__420unreachable_sentinelE,(_ZN34_INTERNAL_0644ea14_4_k_cu_270db8444cuda3std6ranges3__45__cpo5ssizeE - _ZN34_INTERNAL_0644ea14_4_k_cu_270db8444cuda3std3__420unreachable_sentinelE)
_ZN34_INTERNAL_0644ea14_4_k_cu_270db8444cuda3std3__420unreachable_sentinelE:
	.zero		1
	.type		_ZN34_INTERNAL_0644ea14_4_k_cu_270db8444cuda3std6ranges3__45__cpo5ssizeE,@object
	.size		_ZN34_INTERNAL_0644ea14_4_k_cu_270db8444cuda3std6ranges3__45__cpo5ssizeE,(.L_30 - _ZN34_INTERNAL_0644ea14_4_k_cu_270db8444cuda3std6ranges3__45__cpo5ssizeE)
_ZN34_INTERNAL_0644ea14_4_k_cu_270db8444cuda3std6ranges3__45__cpo5ssizeE:
	.zero		1
.L_30:


//--------------------- .nv.constant0._ZN3cub18CUB_300001_SM_10006detail8for_each13static_kernelINS2_12policy_hub_t12policy_500_tEmN6thrust24THRUST_300001_SM_1000_NS8cuda_cub20__uninitialized_fill7functorINS7_10device_ptrI8ParticleEESC_EEEEvT0_T1_ --------------------------
	.section	.nv.constant0._ZN3cub18CUB_300001_SM_10006detail8for_each13static_kernelINS2_12policy_hub_t12policy_500_tEmN6thrust24THRUST_300001_SM_1000_NS8cuda_cub20__uninitialized_fill7functorINS7_10device_ptrI8ParticleEESC_EEEEvT0_T1_,"a",@progbits
	.sectionflags	@""
	.align	4
.nv.constant0._ZN3cub18CUB_300001_SM_10006detail8for_each13static_kernelINS2_12policy_hub_t12policy_500_tEmN6thrust24THRUST_300001_SM_1000_NS8cuda_cub20__uninitialized_fill7functorINS7_10device_ptrI8ParticleEESC_EEEEvT0_T1_:
	.zero		984


//--------------------- .nv.constant0._ZN3cub18CUB_300001_SM_10006detail11EmptyKernelIvEEvv --------------------------
	.section	.nv.constant0._ZN3cub18CUB_300001_SM_10006detail11EmptyKernelIvEEvv,"a",@progbits
	.sectionflags	@""
	.align	4
.nv.constant0._ZN3cub18CUB_300001_SM_10006detail11EmptyKernelIvEEvv:
	.zero		896


//--------------------- .nv.constant0._Z13simulate_perfllP8Particleld --------------------------
	.section	.nv.constant0._Z13simulate_perfllP8Particleld,"a",@progbits
	.sectionflags	@""
	.align	4
.nv.constant0._Z13simulate_perfllP8Particleld:
	.zero		936


//--------------------- .nv.constant0._Z13simulate_stepldP8Particlel --------------------------
	.section	.nv.constant0._Z13simulate_stepldP8Particlel,"a",@progbits
	.sectionflags	@""
	.align	4
.nv.constant0._Z13simulate_stepldP8Particlel:
	.zero		928


//--------------------- SYMBOLS --------------------------

	.type		.nv.reservedSmem.offset0,@object
	.size		.nv.reservedSmem.offset0,0x4
